def gluon_tcgen05(
    a_ptr,
    b_ptr,
    c_ptr,
    M,
    N,
    K,
    stride_am,
    stride_bk,
    stride_cm,
    BLOCK_M: gl.constexpr,
    BLOCK_N: gl.constexpr,
    BLOCK_K: gl.constexpr,
    DTYPE: gl.constexpr,
    A_LAYOUT: gl.constexpr,
    B_LAYOUT: gl.constexpr,
    C_LAYOUT: gl.constexpr,
    B_SHAPE: gl.constexpr,
    TMEM_LAYOUT: gl.constexpr,
    TMEM_REG: gl.constexpr,
    TRANS_B: gl.constexpr,
    NUM_BUFFERS: gl.constexpr,
):
    a_desc = tma.make_tensor_descriptor(
        a_ptr, [M, K], [stride_am, 1], [BLOCK_M, BLOCK_K], A_LAYOUT
    )
    b_desc = tma.make_tensor_descriptor(
        b_ptr,
        [N, K] if TRANS_B else [K, N],
        [stride_bk, 1],
        B_SHAPE,
        B_LAYOUT,
    )
    c_desc = tma.make_tensor_descriptor(
        c_ptr, [M, N], [stride_cm, 1], [BLOCK_M, BLOCK_N], C_LAYOUT
    )

    a_bufs = gl.allocate_shared_memory(
        DTYPE, [NUM_BUFFERS, BLOCK_M, BLOCK_K], A_LAYOUT
    )
    b_bufs = gl.allocate_shared_memory(DTYPE, [NUM_BUFFERS] + B_SHAPE, B_LAYOUT)

    pid_m = gl.program_id(0)
    pid_n = gl.program_id(1)
    off_m = pid_m * BLOCK_M
    off_n = pid_n * BLOCK_N

    tma_bars = gl.allocate_shared_memory(
        gl.int64, [NUM_BUFFERS, 1], mbarrier.MBarrierLayout()
    )
    mma_bars = gl.allocate_shared_memory(
        gl.int64, [NUM_BUFFERS, 1], mbarrier.MBarrierLayout()
    )
    for i in gl.static_range(NUM_BUFFERS):
        mbarrier.init(tma_bars.index(i), count=1)
        mbarrier.init(mma_bars.index(i), count=1)

    acc_tmem = allocate_tensor_memory(gl.float32, [BLOCK_M, BLOCK_N], TMEM_LAYOUT)
    idx = 0
    phase = 0
    use_acc = False
    for k in range(0, K, BLOCK_K):
        a = a_bufs.index(idx)
        b = b_bufs.index(idx)
        tma_bar = tma_bars.index(idx)
        mma_bar = mma_bars.index(idx)
        mbarrier.expect(
            tma_bar, a_desc.block_type.nbytes + b_desc.block_type.nbytes
        )
        tma.async_copy_global_to_shared(a_desc, [off_m, k], tma_bar, a)
        tma.async_copy_global_to_shared(
            b_desc, [off_n, k] if TRANS_B else [k, off_n], tma_bar, b
        )
        mbarrier.wait(tma_bar, phase=phase)

        if TRANS_B:
            b = b.permute((1, 0))
        tcgen05_mma(a, b, acc_tmem, use_acc=use_acc)
        tcgen05_commit(mma_bar)
        mbarrier.wait(mma_bar, phase=phase)
        use_acc = True

        idx += 1
        if idx == NUM_BUFFERS:
            idx = 0
            phase ^= 1

    for i in gl.static_range(NUM_BUFFERS):
        mbarrier.invalidate(tma_bars.index(i))
        mbarrier.invalidate(mma_bars.index(i))

    acc = acc_tmem.load(TMEM_REG)
    c_smem = gl.allocate_shared_memory(DTYPE, [BLOCK_M, BLOCK_N], C_LAYOUT)
    c_smem.store(acc.to(DTYPE))
    fence_async_shared()
    tma.async_copy_shared_to_global(c_desc, [off_m, off_n], c_smem)
    tma.store_wait(pendings=0)

# config = {"BLOCK_K": 64, "BLOCK_M": 64, "BLOCK_N": 128, "arch": "sm_100", "dtype": "bf16", "num_buffers": 2, "num_warps": 4, "trans_b": 1}
# arch = sm_100


// ===== COMPILED SASS (sm_100a) =====

	.target	sm_100a

	.elftype	@"ET_EXEC"


//--------------------- .note.nv.tkinfo           --------------------------
	.section	.note.nv.tkinfo,"",@"SHT_NOTE"
	.sectionflags	@"SHF_NOTE_NV_TKINFO"
	.tkinfo
        /*0018*/ 	.word	0x00000081
        /*0030*/ 	.string	""
        /*0030*/ 	.string	"ptxas-blackwell"
        /*0030*/ 	.string	"Cuda compilation tools, release 12.9, V12.9.86"
        /*0030*/ 	.string	"Build cuda_12.9.r12.9/compiler.36037853_0"
        /*0030*/ 	.string	"-v  -suppress-debug-info  -lineinfo  -arch sm_100a "



//--------------------- .note.nv.cuver            --------------------------
	.section	.note.nv.cuver,"",@"SHT_NOTE"
	.sectionflags	@"SHF_NOTE_NV_CUVER"
        /*0018*/ 	.short	0x0001
        /*001a*/ 	.short	0x0064
        /*001c*/ 	.short	0x0001
        /*001e*/ 	.short	0x0000
        /*0020*/ 	.short	0x0001
        /*0022*/ 	.short	0x0000


//--------------------- .nv.info                  --------------------------
	.section	.nv.info,"",@"SHT_CUDA_INFO"
	.align	4


	//----- nvinfo : EIATTR_REGCOUNT
	.align		4
        /*0000*/ 	.byte	0x04, 0x2f
        /*0002*/ 	.short	(.L_4 - .L_3)
	.align		4
.L_3:
        /*0004*/ 	.word	index@(gluon_tcgen05)
        /*0008*/ 	.word	0x00000047


	//----- nvinfo : EIATTR_FRAME_SIZE
	.align		4
.L_4:
        /*000c*/ 	.byte	0x04, 0x11
        /*000e*/ 	.short	(.L_6 - .L_5)
	.align		4
.L_5:
        /*0010*/ 	.word	index@($__internal_2_$__cuda_sm10x_tcgen05_guardrail_trap_unallocated_columns_being_dealloced)
        /*0014*/ 	.word	0x00000000


	//----- nvinfo : EIATTR_FRAME_SIZE
	.align		4
.L_6:
        /*0018*/ 	.byte	0x04, 0x11
        /*001a*/ 	.short	(.L_8 - .L_7)
	.align		4
.L_7:
        /*001c*/ 	.word	index@($__internal_1_$__cuda_sm10x_tcgen05_guardrail_trap_phase_invalid_during_alloc)
        /*0020*/ 	.word	0x00000000


	//----- nvinfo : EIATTR_FRAME_SIZE
	.align		4
.L_8:
        /*0024*/ 	.byte	0x04, 0x11
        /*0026*/ 	.short	(.L_10 - .L_9)
	.align		4
.L_9:
        /*0028*/ 	.word	index@($__internal_0_$__cuda_sm10x_tcgen05_guardrail_trap_col_being_dealloced_not_returned_by_alloc)
        /*002c*/ 	.word	0x00000000


	//----- nvinfo : EIATTR_FRAME_SIZE
	.align		4
.L_10:
        /*0030*/ 	.byte	0x04, 0x11
        /*0032*/ 	.short	(.L_12 - .L_11)
	.align		4
.L_11:
        /*0034*/ 	.word	index@(gluon_tcgen05)
        /*0038*/ 	.word	0x00000000


	//----- nvinfo : EIATTR_MIN_STACK_SIZE
	.align		4
.L_12:
        /*003c*/ 	.byte	0x04, 0x12
        /*003e*/ 	.short	(.L_14 - .L_13)
	.align		4
.L_13:
        /*0040*/ 	.word	index@(gluon_tcgen05)
        /*0044*/ 	.word	0x00000000
.L_14:


//--------------------- .nv.info.gluon_tcgen05    --------------------------
	.section	.nv.info.gluon_tcgen05,"",@"SHT_CUDA_INFO"
	.sectionflags	@""
	.align	4


	//----- nvinfo : EIATTR_CUDA_API_VERSION
	.align		4
        /*0000*/ 	.byte	0x04, 0x37
        /*0002*/ 	.short	(.L_16 - .L_15)
.L_15:
        /*0004*/ 	.word	0x00000081


	//----- nvinfo : EIATTR_KPARAM_INFO
	.align		4
.L_16:
        /*0008*/ 	.byte	0x04, 0x17
        /*000a*/ 	.short	(.L_18 - .L_17)
.L_17:
        /*000c*/ 	.word	0x00000000
        /*0010*/ 	.short	0x000a
        /*0012*/ 	.short	0x0048
        /*0014*/ 	.byte	0x00, 0xf4, 0x21, 0x00


	//----- nvinfo : EIATTR_KPARAM_INFO
	.align		4
.L_18:
        /*0018*/ 	.byte	0x04, 0x17
        /*001a*/ 	.short	(.L_20 - .L_19)
.L_19:
        /*001c*/ 	.word	0x00000000
        /*0020*/ 	.short	0x0009
        /*0022*/ 	.short	0x0040
        /*0024*/ 	.byte	0x00, 0xf4, 0x21, 0x00


	//----- nvinfo : EIATTR_KPARAM_INFO
	.align		4
.L_20:
        /*0028*/ 	.byte	0x04, 0x17
        /*002a*/ 	.short	(.L_22 - .L_21)
.L_21:
        /*002c*/ 	.word	0x00000000
        /*0030*/ 	.short	0x0008
        /*0032*/ 	.short	0x0038
        /*0034*/ 	.byte	0x00, 0xf0, 0x21, 0x00


	//----- nvinfo : EIATTR_KPARAM_INFO
	.align		4
.L_22:
        /*0038*/ 	.byte	0x04, 0x17
        /*003a*/ 	.short	(.L_24 - .L_23)
.L_23:
        /*003c*/ 	.word	0x00000000
        /*0040*/ 	.short	0x0007
        /*0042*/ 	.short	0x0030
        /*0044*/ 	.byte	0x00, 0xf0, 0x21, 0x00


	//----- nvinfo : EIATTR_KPARAM_INFO
	.align		4
.L_24:
        /*0048*/ 	.byte	0x04, 0x17
        /*004a*/ 	.short	(.L_26 - .L_25)
.L_25:
        /*004c*/ 	.word	0x00000000
        /*0050*/ 	.short	0x0006
        /*0052*/ 	.short	0x0028
        /*0054*/ 	.byte	0x00, 0xf0, 0x21, 0x00


	//----- nvinfo : EIATTR_KPARAM_INFO
	.align		4
.L_26:
        /*0058*/ 	.byte	0x04, 0x17
        /*005a*/ 	.short	(.L_28 - .L_27)
.L_27:
        /*005c*/ 	.word	0x00000000
        /*0060*/ 	.short	0x0005
        /*0062*/ 	.short	0x0020
        /*0064*/ 	.byte	0x00, 0xf0, 0x11, 0x00


	//----- nvinfo : EIATTR_KPARAM_INFO
	.align		4
.L_28:
        /*0068*/ 	.byte	0x04, 0x17
        /*006a*/ 	.short	(.L_30 - .L_29)
.L_29:
        /*006c*/ 	.word	0x00000000
        /*0070*/ 	.short	0x0004
        /*0072*/ 	.short	0x001c
        /*0074*/ 	.byte	0x00, 0xf0, 0x11, 0x00


	//----- nvinfo : EIATTR_KPARAM_INFO
	.align		4
.L_30:
        /*0078*/ 	.byte	0x04, 0x17
        /*007a*/ 	.short	(.L_32 - .L_31)
.L_31:
        /*007c*/ 	.word	0x00000000
        /*0080*/ 	.short	0x0003
        /*0082*/ 	.short	0x0018
        /*0084*/ 	.byte	0x00, 0xf0, 0x11, 0x00


	//----- nvinfo : EIATTR_KPARAM_INFO
	.align		4
.L_32:
        /*0088*/ 	.byte	0x04, 0x17
        /*008a*/ 	.short	(.L_34 - .L_33)
.L_33:
        /*008c*/ 	.word	0x00000000
        /*0090*/ 	.short	0x0002
        /*0092*/ 	.short	0x0010
        /*0094*/ 	.byte	0x00, 0xf4, 0x21, 0x00


	//----- nvinfo : EIATTR_KPARAM_INFO
	.align		4
.L_34:
        /*0098*/ 	.byte	0x04, 0x17
        /*009a*/ 	.short	(.L_36 - .L_35)
.L_35:
        /*009c*/ 	.word	0x00000000
        /*00a0*/ 	.short	0x0001
        /*00a2*/ 	.short	0x0008
        /*00a4*/ 	.byte	0x00, 0xf4, 0x21, 0x00


	//----- nvinfo : EIATTR_KPARAM_INFO
	.align		4
.L_36:
        /*00a8*/ 	.byte	0x04, 0x17
        /*00aa*/ 	.short	(.L_38 - .L_37)
.L_37:
        /*00ac*/ 	.word	0x00000000
        /*00b0*/ 	.short	0x0000
        /*00b2*/ 	.short	0x0000
        /*00b4*/ 	.byte	0x00, 0xf4, 0x21, 0x00


	//----- nvinfo : EIATTR_AT_ENTRY_FRAGMENTS
	.align		4
.L_38:
        /*00b8*/ 	.byte	0x04, 0x4f
        /*00ba*/ 	.short	(.L_40 - .L_39)


	//   ....[0]....
.L_39:
        /*00bc*/ 	.word	0x00000004


	//----- nvinfo : EIATTR_RESERVED_SMEM_USED
	.align		4
.L_40:
        /*00c0*/ 	.byte	0x01, 0x41
	.zero		2


	//----- nvinfo : EIATTR_SPARSE_MMA_MASK
	.align		4
        /*00c4*/ 	.byte	0x03, 0x50
        /*00c6*/ 	.short	0x0000


	//----- nvinfo : EIATTR_TCGEN05_1CTA_USED
	.align		4
        /*00c8*/ 	.byte	0x01, 0x51
	.zero		2


	//----- nvinfo : EIATTR_MAXREG_COUNT
	.align		4
        /*00cc*/ 	.byte	0x03, 0x1b
        /*00ce*/ 	.short	0x00ff


	//----- nvinfo : EIATTR_NUM_BARRIERS
	.align		4
        /*00d0*/ 	.byte	0x02, 0x4c
        /*00d2*/ 	.byte	0x01
	.zero		1


	//----- nvinfo : EIATTR_INT_WARP_WIDE_INSTR_OFFSETS
	.align		4
        /*00d4*/ 	.byte	0x04, 0x31
        /*00d6*/ 	.short	(.L_42 - .L_41)


	//   ....[0]....
.L_41:
        /*00d8*/ 	.word	0x00001770


	//   ....[1]....
        /*00dc*/ 	.word	0x00001790


	//   ....[2]....
        /*00e0*/ 	.word	0x00001820


	//   ....[3]....
        /*00e4*/ 	.word	0x000019e0


	//   ....[4]....
        /*00e8*/ 	.word	0x000019f0


	//   ....[5]....
        /*00ec*/ 	.word	0x00001a50


	//   ....[6]....
        /*00f0*/ 	.word	0x00001a60


	//   ....[7]....
        /*00f4*/ 	.word	0x00001d30


	//   ....[8]....
        /*00f8*/ 	.word	0x00001d40


	//   ....[9]....
        /*00fc*/ 	.word	0x00001ec0


	//   ....[10]....
        /*0100*/ 	.word	0x00001ef0


	//   ....[11]....
        /*0104*/ 	.word	0x00001f20


	//   ....[12]....
        /*0108*/ 	.word	0x00001f40


	//   ....[13]....
        /*010c*/ 	.word	0x00002240


	//   ....[14]....
        /*0110*/ 	.word	0x00002250


	//   ....[15]....
        /*0114*/ 	.word	0x00002560


	//   ....[16]....
        /*0118*/ 	.word	0x00002570


	//   ....[17]....
        /*011c*/ 	.word	0x00002a60


	//   ....[18]....
        /*0120*/ 	.word	0x00002ab0


	//----- nvinfo : EIATTR_COOP_GROUP_MASK_REGIDS
	.align		4
.L_42:
        /*0124*/ 	.byte	0x04, 0x29
        /*0126*/ 	.short	(.L_44 - .L_43)


	//   ....[0]....
.L_43:
        /*0128*/ 	.word	0xffffffff


	//   ....[1]....
        /*012c*/ 	.word	0xffffffff


	//   ....[2]....
        /*0130*/ 	.word	0xffffffff


	//   ....[3]....
        /*0134*/ 	.word	0xffffffff


	//   ....[4]....
        /*0138*/ 	.word	0xffffffff


	//   ....[5]....
        /*013c*/ 	.word	0xffffffff


	//   ....[6]....
        /*0140*/ 	.word	0xffffffff


	//   ....[7]....
        /*0144*/ 	.word	0xffffffff


	//   ....[8]....
        /*0148*/ 	.word	0xffffffff


	//   ....[9]....
        /*014c*/ 	.word	0xffffffff


	//----- nvinfo : EIATTR_COOP_GROUP_INSTR_OFFSETS
	.align		4
.L_44:
        /*0150*/ 	.byte	0x04, 0x28
        /*0152*/ 	.short	(.L_46 - .L_45)


	//   ....[0]....
.L_45:
        /*0154*/ 	.word	0x00000050


	//   ....[1]....
        /*0158*/ 	.word	0x00000310


	//   ....[2]....
        /*015c*/ 	.word	0x00000500


	//   ....[3]....
        /*0160*/ 	.word	0x000009a0


	//   ....[4]....
        /*0164*/ 	.word	0x00000ae0


	//   ....[5]....
        /*0168*/ 	.word	0x00000fe0


	//   ....[6]....
        /*016c*/ 	.word	0x00001120


	//   ....[7]....
        /*0170*/ 	.word	0x00001610


	//   ....[8]....
        /*0174*/ 	.word	0x000028f0


	//   ....[9]....
        /*0178*/ 	.word	0x00002b60


	//----- nvinfo : EIATTR_VRC_CTA_INIT_COUNT
	.align		4
.L_46:
        /*017c*/ 	.byte	0x02, 0x4a
        /*017e*/ 	.byte	0x80
	.zero		1


	//----- nvinfo : EIATTR_MBARRIER_INSTR_OFFSETS
	.align		4
        /*0180*/ 	.byte	0x04, 0x39
        /*0182*/ 	.short	(.L_48 - .L_47)


	//   ....[0]....
.L_47:
        /*0184*/ 	.word	0x00001840
        /*0188*/ 	.word	0x000000ff
        /*018c*/ 	.word	0x0000c000
        /*0190*/ 	.short	0x0100
        /*0192*/ 	.byte	0x08
	.zero		1


	//   ....[1]....
        /*0194*/ 	.word	0x00001850
        /*0198*/ 	.word	0x000000ff
        /*019c*/ 	.word	0x0000c010
        /*01a0*/ 	.short	0x0100
        /*01a2*/ 	.byte	0x08
	.zero		1


	//   ....[2]....
        /*01a4*/ 	.word	0x00001900
        /*01a8*/ 	.word	0x000000ff
        /*01ac*/ 	.word	0x0000c008
        /*01b0*/ 	.short	0x0100
        /*01b2*/ 	.byte	0x08
	.zero		1


	//   ....[3]....
        /*01b4*/ 	.word	0x00001910
        /*01b8*/ 	.word	0x000000ff
        /*01bc*/ 	.word	0x0000c018
        /*01c0*/ 	.short	0x0100
        /*01c2*/ 	.byte	0x08
	.zero		1


	//   ....[4]....
        /*01c4*/ 	.word	0x00001af0
        /*01c8*/ 	.word	0x000000ff
        /*01cc*/ 	.word	0x0000c000
        /*01d0*/ 	.short	0x010a
        /*01d2*/ 	.byte	0x08
	.zero		1


	//   ....[5]....
        /*01d4*/ 	.word	0x00001d90
        /*01d8*/ 	.word	0x000000ff
        /*01dc*/ 	.word	0x0000c010
        /*01e0*/ 	.short	0x010a
        /*01e2*/ 	.byte	0x08
	.zero		1


	//   ....[6]....
        /*01e4*/ 	.word	0x00001fc0
        /*01e8*/ 	.word	0x000000ff
        /*01ec*/ 	.word	0x0000c000
        /*01f0*/ 	.short	0x010a
        /*01f2*/ 	.byte	0x1c
	.zero		1


	//   ....[7]....
        /*01f4*/ 	.word	0x00002290
        /*01f8*/ 	.word	0x000000ff
        /*01fc*/ 	.word	0x0000c010
        /*0200*/ 	.short	0x010a
        /*0202*/ 	.byte	0x1c
	.zero		1


	//   ....[8]....
        /*0204*/ 	.word	0x00002360
        /*0208*/ 	.word	0x000000ff
        /*020c*/ 	.word	0x0000c000
        /*0210*/ 	.short	0x0108
        /*0212*/ 	.byte	0x08
	.zero		1


	//   ....[9]....
        /*0214*/ 	.word	0x00002370
        /*0218*/ 	.word	0x000000ff
        /*021c*/ 	.word	0x0000c010
        /*0220*/ 	.short	0x0108
        /*0222*/ 	.byte	0x08
	.zero		1


	//   ....[10]....
        /*0224*/ 	.word	0x000023c0
        /*0228*/ 	.word	0x000000ff
        /*022c*/ 	.word	0x0000c008
        /*0230*/ 	.short	0x0108
        /*0232*/ 	.byte	0x08
	.zero		1


	//   ....[11]....
        /*0234*/ 	.word	0x000023d0
        /*0238*/ 	.word	0x000000ff
        /*023c*/ 	.word	0x0000c018
        /*0240*/ 	.short	0x0108
        /*0242*/ 	.byte	0x08
	.zero		1


	//   ....[12]....
        /*0244*/ 	.word	0x00002b80
        /*0248*/ 	.word	0x000000ff
        /*024c*/ 	.word	0x0000c000
        /*0250*/ 	.short	0x010a
        /*0252*/ 	.byte	0x08
	.zero		1


	//   ....[13]....
        /*0254*/ 	.word	0x00002bb0
        /*0258*/ 	.word	0x000000ff
        /*025c*/ 	.word	0x0000c010
        /*0260*/ 	.short	0x010a
        /*0262*/ 	.byte	0x08
	.zero		1


	//   ....[14]....
        /*0264*/ 	.word	0x00002be0
        /*0268*/ 	.word	0x000000ff
        /*026c*/ 	.word	0x0000c000
        /*0270*/ 	.short	0x010a
        /*0272*/ 	.byte	0x1c
	.zero		1


	//   ....[15]....
        /*0274*/ 	.word	0x00002c10
        /*0278*/ 	.word	0x000000ff
        /*027c*/ 	.word	0x0000c010
        /*0280*/ 	.short	0x010a
        /*0282*/ 	.byte	0x1c
	.zero		1


	//----- nvinfo : EIATTR_NUM_MBARRIERS
	.align		4
.L_48:
        /*0284*/ 	.byte	0x03, 0x38
        /*0286*/ 	.short	0x0004


	//----- nvinfo : EIATTR_EXIT_INSTR_OFFSETS
	.align		4
        /*0288*/ 	.byte	0x04, 0x1c
        /*028a*/ 	.short	(.L_50 - .L_49)


	//   ....[0]....
.L_49:
        /*028c*/ 	.word	0x00002b70


	//----- nvinfo : EIATTR_REQNTID
	.align		4
.L_50:
        /*0290*/ 	.byte	0x04, 0x10
        /*0292*/ 	.short	(.L_52 - .L_51)
.L_51:
        /*0294*/ 	.word	0x00000080
        /*0298*/ 	.word	0x00000001
        /*029c*/ 	.word	0x00000001


	//----- nvinfo : EIATTR_CRS_STACK_SIZE
	.align		4
.L_52:
        /*02a0*/ 	.byte	0x04, 0x1e
        /*02a2*/ 	.short	(.L_54 - .L_53)
.L_53:
        /*02a4*/ 	.word	0x00000000


	//----- nvinfo : EIATTR_CBANK_PARAM_SIZE
	.align		4
.L_54:
        /*02a8*/ 	.byte	0x03, 0x19
        /*02aa*/ 	.short	0x0050


	//----- nvinfo : EIATTR_PARAM_CBANK
	.align		4
        /*02ac*/ 	.byte	0x04, 0x0a
        /*02ae*/ 	.short	(.L_56 - .L_55)
	.align		4
.L_55:
        /*02b0*/ 	.word	index@(.nv.constant0.gluon_tcgen05)
        /*02b4*/ 	.short	0x0380
        /*02b6*/ 	.short	0x0050


	//----- nvinfo : EIATTR_SW_WAR
	.align		4
.L_56:
        /*02b8*/ 	.byte	0x04, 0x36
        /*02ba*/ 	.short	(.L_58 - .L_57)
.L_57:
        /*02bc*/ 	.word	0x00000008
.L_58:


//--------------------- .nv.compat                --------------------------
	.section	.nv.compat,"",@"SHT_CUDA_COMPAT_INFO"
	.align	4
        /*0000*/ 	.byte	0x02, 0x02, 0x02, 0x00, 0x02, 0x05, 0x05, 0x00, 0x02, 0x03, 0x03, 0x00, 0x02, 0x06, 0x01, 0x00


//--------------------- .nv.callgraph             --------------------------
	.section	.nv.callgraph,"",@"SHT_CUDA_CALLGRAPH"
	.align	4
	.sectionentsize	8
	.align		4
        /*0000*/ 	.word	0x00000000
	.align		4
        /*0004*/ 	.word	0xffffffff
	.align		4
        /*0008*/ 	.word	0x00000000
	.align		4
        /*000c*/ 	.word	0xfffffffe
	.align		4
        /*0010*/ 	.word	0x00000000
	.align		4
        /*0014*/ 	.word	0xfffffffd
	.align		4
        /*0018*/ 	.word	0x00000000
	.align		4
        /*001c*/ 	.word	0xfffffffc


//--------------------- .text.gluon_tcgen05       --------------------------
	.section	.text.gluon_tcgen05,"ax",@progbits
	.align	128
        .global         gluon_tcgen05
        .type           gluon_tcgen05,@function
        .size           gluon_tcgen05,(.L_x_77 - gluon_tcgen05)
        .other          gluon_tcgen05,@"STO_CUDA_ENTRY STV_DEFAULT"
gluon_tcgen05:
.text.gluon_tcgen05:
[----:B------:R-:W1:Y:S01]  /*0000*/  LDC R1, c[0x0][0x37c] ;  /* 0x0000df00ff017b82 */ /* 0x000e620000000800 */
[----:B------:R-:W2:Y:S02]  /*0010*/  S2R R0, SR_TID.X ;  /* 0x0000000000007919 */ /* 0x000ea40000002100 */
[----:B--2---:R-:W-:-:S13]  /*0020*/  ISETP.GE.U32.AND P2, PT, R0, 0x20, PT ;  /* 0x000000200000780c */ /* 0x004fda0003f46070 */
[----:B------:R-:W-:Y:S05]  /*0030*/  @P2 BRA `(.L_x_0) ;  /* 0x0000000000b82947 */ /* 0x000fea0003800000 */
[----:B------:R-:W2:Y:S01]  /*0040*/  S2UR UR6, SR_CgaCtaId ;  /* 0x00000000000679c3 */ /* 0x000ea20000008800 */
[----:B------:R-:W-:Y:S01]  /*0050*/  NOP ;  /* 0x0000000000007918 */ /* 0x000fe20000000000 */
[----:B------:R-:W-:Y:S02]  /*0060*/  UMOV UR4, 0x40 ;  /* 0x0000004000047882 */ /* 0x000fe40000000000 */
[----:B--2---:R-:W-:-:S09]  /*0070*/  ULEA UR4, UR6, UR4, 0x18 ;  /* 0x0000000406047291 */ /* 0x004fd2000f8ec0ff */
[----:B------:R-:W2:Y:S01]  /*0080*/  LDS.U8 R2, [UR4] ;  /* 0x00000004ff027984 */ /* 0x000ea20008000000 */
[----:B------:R-:W-:Y:S02]  /*0090*/  UMOV UR4, 0x400 ;  /* 0x0000040000047882 */ /* 0x000fe40000000000 */
[----:B------:R-:W-:Y:S01]  /*00a0*/  ULEA UR4, UR6, UR4, 0x18 ;  /* 0x0000000406047291 */ /* 0x000fe2000f8ec0ff */
[----:B--2---:R-:W-:-:S13]  /*00b0*/  ISETP.NE.AND P0, PT, R2, RZ, PT ;  /* 0x000000ff0200720c */ /* 0x004fda0003f05270 */
[----:B------:R-:W-:Y:S05]  /*00c0*/  @P0 BRA `(.L_x_1) ;  /* 0x00000000007c0947 */ /* 0x000fea0003800000 */
[----:B------:R-:W-:-:S13]  /*00d0*/  ELECT P0, URZ, PT ;  /* 0x0000000000ff782f */ /* 0x000fda0003800000 */
[----:B------:R-:W-:Y:S05]  /*00e0*/  @!P0 BRA `(.L_x_2) ;  /* 0x0000000000848947 */ /* 0x000fea0003800000 */
[----:B------:R-:W-:Y:S01]  /*00f0*/  UMOV UR5, 0x4 ;  /* 0x0000000400057882 */ /* 0x000fe20000000000 */
[----:B------:R-:W-:Y:S02]  /*0100*/  IMAD.MOV.U32 R5, RZ, RZ, 0x1 ;  /* 0x00000001ff057424 */ /* 0x000fe400078e00ff */
[----:B------:R-:W-:Y:S02]  /*0110*/  IMAD.MOV.U32 R3, RZ, RZ, 0xf ;  /* 0x0000000fff037424 */ /* 0x000fe400078e00ff */
[----:B------:R-:W-:Y:S04]  /*0120*/  DEPBAR.LE SB2, 0x36 ;  /* 0x0000ad800000791a */ /* 0x000fe80000000000 */
[----:B------:R-:W2:Y:S02]  /*0130*/  UTCATOMSWS.FIND_AND_SET.ALIGN UP0, UR5, UR5 ;  /* 0x00000005000575e3 */ /* 0x000ea40008000800 */
[----:B--2---:R-:W-:-:S04]  /*0140*/  PLOP3.LUT P0, PT, PT, PT, UP0, 0x80, 0x8 ;  /* 0x000000000008781c */ /* 0x004fc80003f0f008 */
[----:B------:R-:W-:-:S04]  /*0150*/  SEL R2, RZ, 0xffffffff, !P0 ;  /* 0xffffffffff027807 */ /* 0x000fc80004000000 */
[----:B------:R-:W-:Y:S01]  /*0160*/  ISETP.NE.AND P0, PT, R2, RZ, PT ;  /* 0x000000ff0200720c */ /* 0x000fe20003f05270 */
[----:B------:R-:W-:-:S12]  /*0170*/  IMAD.U32 R2, RZ, RZ, UR5 ;  /* 0x00000005ff027e24 */ /* 0x000fd8000f8e00ff */
[----:B------:R-:W-:Y:S05]  /*0180*/  @P0 BRA `(.L_x_3) ;  /* 0x0000000000240947 */ /* 0x000fea0003800000 */
.L_x_4:
[----:B------:R-:W-:Y:S05]  /*0190*/  NANOSLEEP 0x64 ;  /* 0x000000640000795d */ /* 0x000fea0003800000 */
[----:B------:R-:W-:-:S05]  /*01a0*/  UMOV UR5, 0x4 ;  /* 0x0000000400057882 */ /* 0x000fca0000000000 */
[----:B------:R-:W-:Y:S04]  /*01b0*/  DEPBAR.LE SB2, 0x36 ;  /* 0x0000ad800000791a */ /* 0x000fe80000000000 */
[----:B------:R-:W2:Y:S02]  /*01c0*/  UTCATOMSWS.FIND_AND_SET.ALIGN UP0, UR5, UR5 ;  /* 0x00000005000575e3 */ /* 0x000ea40008000800 */
[----:B--2---:R-:W-:-:S04]  /*01d0*/  PLOP3.LUT P0, PT, PT, PT, UP0, 0x80, 0x8 ;  /* 0x000000000008781c */ /* 0x004fc80003f0f008 */
[----:B------:R-:W-:-:S04]  /*01e0*/  SEL R2, RZ, 0xffffffff, !P0 ;  /* 0xffffffffff027807 */ /* 0x000fc80004000000 */
[----:B------:R-:W-:Y:S01]  /*01f0*/  ISETP.NE.AND P0, PT, R2, RZ, PT ;  /* 0x000000ff0200720c */ /* 0x000fe20003f05270 */
[----:B------:R-:W-:-:S12]  /*0200*/  IMAD.U32 R2, RZ, RZ, UR5 ;  /* 0x00000005ff027e24 */ /* 0x000fd8000f8e00ff */
[----:B------:R-:W-:Y:S05]  /*0210*/  @!P0 BRA `(.L_x_4) ;  /* 0xfffffffc00dc8947 */ /* 0x000fea000383ffff */
.L_x_3:
[C---:B------:R-:W-:Y:S01]  /*0220*/  VIADD R4, R2.reuse, 0x10 ;  /* 0x0000001002047836 */ /* 0x040fe20000000000 */
[----:B------:R-:W-:Y:S01]  /*0230*/  UMOV UR5, 0x50 ;  /* 0x0000005000057882 */ /* 0x000fe20000000000 */
[----:B------:R-:W-:Y:S01]  /*0240*/  SHF.L.U32 R3, R3, R2, RZ ;  /* 0x0000000203037219 */ /* 0x000fe200000006ff */
[----:B------:R-:W-:Y:S01]  /*0250*/  ULEA UR5, UR6, UR5, 0x18 ;  /* 0x0000000506057291 */ /* 0x000fe2000f8ec0ff */
[----:B------:R-:W-:Y:S01]  /*0260*/  IMAD.SHL.U32 R2, R2, 0x20, RZ ;  /* 0x0000002002027824 */ /* 0x000fe200078e00ff */
[----:B------:R-:W-:-:S04]  /*0270*/  SHF.L.U32 R4, R5, R4, RZ ;  /* 0x0000000405047219 */ /* 0x000fc800000006ff */
[----:B------:R-:W-:-:S05]  /*0280*/  LOP3.LUT R3, R4, R3, RZ, 0xfc, !PT ;  /* 0x0000000304037212 */ /* 0x000fca00078efcff */
[----:B------:R2:W-:Y:S04]  /*0290*/  ATOMS.OR RZ, [UR5], R3 ;  /* 0x00000003ffff798c */ /* 0x0005e8000b000005 */
[----:B------:R2:W-:Y:S01]  /*02a0*/  STS [UR4], R2 ;  /* 0x00000002ff007988 */ /* 0x0005e20008000804 */
[----:B------:R-:W-:Y:S05]  /*02b0*/  BRA `(.L_x_2) ;  /* 0x0000000000107947 */ /* 0x000fea0003800000 */
.L_x_1:
[----:B------:R-:W-:Y:S01]  /*02c0*/  IMAD.MOV.U32 R3, RZ, RZ, -0x1 ;  /* 0xffffffffff037424 */ /* 0x000fe200078e00ff */
[----:B------:R-:W-:-:S04]  /*02d0*/  MOV R2, 0x300 ;  /* 0x0000030000027802 */ /* 0x000fc80000000f00 */
[----:B------:R2:W-:Y:S03]  /*02e0*/  STS [UR4], R3 ;  /* 0x00000003ff007988 */ /* 0x0005e60008000804 */
[----:B-12---:R-:W-:Y:S05]  /*02f0*/  CALL.REL.NOINC `($__internal_1_$__cuda_sm10x_tcgen05_guardrail_trap_phase_invalid_during_alloc) ;  /* 0x00000028005c7944 */ /* 0x006fea0003c00000 */
.L_x_2:
[----:B------:R-:W-:Y:S05]  /*0300*/  WARPSYNC.ALL ;  /* 0x0000000000007948 */ /* 0x000fea0003800000 */
[----:B------:R-:W-:Y:S01]  /*0310*/  NOP ;  /* 0x0000000000007918 */ /* 0x000fe20000000000 */
.L_x_0:
[----:B------:R-:W3:Y:S08]  /*0320*/  S2UR UR4, SR_CgaCtaId ;  /* 0x00000000000479c3 */ /* 0x000ef00000008800 */
[----:B------:R-:W-:Y:S01]  /*0330*/  BAR.SYNC.DEFER_BLOCKING 0x0 ;  /* 0x0000000000007b1d */ /* 0x000fe20000010000 */
[----:B------:R-:W-:-:S05]  /*0340*/  LOP3.LUT R68, R0, 0x7f, RZ, 0xc0, !PT ;  /* 0x0000007f00447812 */ /* 0x000fca00078ec0ff */
[----:B------:R-:W-:Y:S02]  /*0350*/  UMOV UR8, 0x400 ;  /* 0x0000040000087882 */ /* 0x000fe40000000000 */
[----:B--2---:R-:W2:Y:S08]  /*0360*/  LDC R3, c[0x0][0x398] ;  /* 0x0000e600ff037b82 */ /* 0x004eb00000000800 */
[----:B------:R-:W4:Y:S01]  /*0370*/  LDC R10, c[0x0][0x3a0] ;  /* 0x0000e800ff0a7b82 */ /* 0x000f220000000800 */
[----:B---3--:R-:W-:-:S07]  /*0380*/  ULEA UR8, UR4, UR8, 0x18 ;  /* 0x0000000804087291 */ /* 0x008fce000f8ec0ff */
[----:B------:R-:W3:Y:S02]  /*0390*/  S2UR UR19, SR_CTAID.Y ;  /* 0x00000000001379c3 */ /* 0x000ee40000002600 */
[----:B------:R-:W5:Y:S06]  /*03a0*/  LDS R4, [UR8] ;  /* 0x00000008ff047984 */ /* 0x000f6c0008000800 */
[----:B------:R-:W-:Y:S06]  /*03b0*/  BAR.SYNC.DEFER_BLOCKING 0x0 ;  /* 0x0000000000007b1d */ /* 0x000fec0000010000 */
[----:B------:R-:W-:Y:S05]  /*03c0*/  @P2 BRA `(.L_x_5) ;  /* 0x0000000000182947 */ /* 0x000fea0003800000 */
[----:B------:R-:W-:Y:S01]  /*03d0*/  ELECT P0, URZ, PT ;  /* 0x0000000000ff782f */ /* 0x000fe20003800000 */
[----:B------:R-:W-:Y:S01]  /*03e0*/  IMAD.MOV.U32 R2, RZ, RZ, 0x1 ;  /* 0x00000001ff027424 */ /* 0x000fe200078e00ff */
[----:B------:R-:W-:Y:S01]  /*03f0*/  UMOV UR5, 0x40 ;  /* 0x0000004000057882 */ /* 0x000fe20000000000 */
[----:B------:R-:W-:Y:S01]  /*0400*/  UVIRTCOUNT.DEALLOC.SMPOOL 0x80 ;  /* 0x000000800000784c */ /* 0x000fe20000000000 */
[----:B------:R-:W-:-:S09]  /*0410*/  ULEA UR5, UR4, UR5, 0x18 ;  /* 0x0000000504057291 */ /* 0x000fd2000f8ec0ff */
[----:B------:R5:W-:Y:S03]  /*0420*/  @P0 STS.U8 [UR5], R2 ;  /* 0x00000002ff000988 */ /* 0x000be60008000005 */
.L_x_5:
[----:B------:R-:W5:Y:S01]  /*0430*/  S2UR UR4, SR_CTAID.Z ;  /* 0x00000000000479c3 */ /* 0x000f620000002700 */
[----:B------:R-:W4:Y:S01]  /*0440*/  LDCU UR5, c[0x0][0x370] ;  /* 0x00006e00ff0577ac */ /* 0x000f220008000800 */
[C---:B------:R-:W-:Y:S01]  /*0450*/  ISETP.GE.U32.AND P0, PT, R68.reuse, 0x20, PT ;  /* 0x000000204400780c */ /* 0x040fe20003f06070 */
[----:B--2--5:R-:W-:Y:S01]  /*0460*/  VIADD R2, R3, 0xffffffff ;  /* 0xffffffff03027836 */ /* 0x024fe20000000000 */
[C---:B------:R-:W-:Y:S01]  /*0470*/  ISETP.NE.U32.AND P3, PT, R68.reuse, RZ, PT ;  /* 0x000000ff4400720c */ /* 0x040fe20003f65070 */
[----:B------:R-:W2:Y:S01]  /*0480*/  LDCU UR6, c[0x0][0x374] ;  /* 0x00006e80ff0677ac */ /* 0x000ea20008000800 */
[----:B------:R-:W-:Y:S01]  /*0490*/  LEA R11, R68, UR8, 0x2 ;  /* 0x00000008440b7c11 */ /* 0x000fe2000f8e10ff */
[----:B----4-:R-:W-:Y:S01]  /*04a0*/  VIADD R12, R10, 0xffffffff ;  /* 0xffffffff0a0c7836 */ /* 0x010fe20000000000 */
[----:B------:R-:W4:Y:S01]  /*04b0*/  S2UR UR7, SR_CTAID.X ;  /* 0x00000000000779c3 */ /* 0x000f220000002500 */
[----:B------:R-:W5:Y:S01]  /*04c0*/  LDCU.64 UR20, c[0x0][0x3c0] ;  /* 0x00007800ff1477ac */ /* 0x000f620008000a00 */
[----:B------:R-:W-:Y:S01]  /*04d0*/  R2UR UR23, R4 ;  /* 0x00000000041772ca */ /* 0x000fe200000e0000 */
[----:B------:R-:W-:Y:S04]  /*04e0*/  BSSY.RECONVERGENT B0, `(.L_x_6) ;  /* 0x0000011000007945 */ /* 0x000fe80003800200 */
[----:B------:R3:W-:Y:S01]  /*04f0*/  @!P0 STS [R11], RZ ;  /* 0x000000ff0b008388 */ /* 0x0007e20000000800 */
[----:B------:R-:W-:-:S03]  /*0500*/  NOP ;  /* 0x0000000000007918 */ /* 0x000fc60000000000 */
[----:B------:R3:W-:Y:S02]  /*0510*/  @!P3 STS [UR8+0x24], R2 ;  /* 0x00002402ff00b988 */ /* 0x0007e40008000808 */
[----:B--23--:R-:W-:Y:S02]  /*0520*/  UIMAD UR4, UR4, UR6, UR19 ;  /* 0x00000006040472a4 */ /* 0x00cfe4000f8e0213 */
[----:B------:R2:W-:Y:S02]  /*0530*/  @!P3 STS [UR8+0x20], R12 ;  /* 0x0000200cff00b988 */ /* 0x0005e40008000808 */
[----:B----4-:R-:W-:-:S04]  /*0540*/  UIMAD UR4, UR4, UR5, UR7 ;  /* 0x00000005040472a4 */ /* 0x010fc8000f8e0207 */
[----:B------:R-:W-:-:S04]  /*0550*/  UIMAD UR4, UR4, 0x180, URZ ;  /* 0x00000180040478a4 */ /* 0x000fc8000f8e02ff */
[----:B-----5:R-:W-:-:S04]  /*0560*/  UIADD3 UR24, UP0, UPT, UR4, UR20, URZ ;  /* 0x0000001404187290 */ /* 0x020fc8000ff1e0ff */
[----:B------:R-:W-:Y:S01]  /*0570*/  ULEA.HI.X.SX32 UR25, UR4, UR21, 0x1, UP0 ;  /* 0x0000001504197291 */ /* 0x000fe200080f0eff */
[----:B--2---:R-:W-:Y:S11]  /*0580*/  @P3 BRA `(.L_x_7) ;  /* 0x0000000000183947 */ /* 0x004ff60003800000 */
[----:B------:R-:W2:Y:S01]  /*0590*/  LDS R3, [UR8+0x8] ;  /* 0x00000808ff037984 */ /* 0x000ea20008000800 */
[----:B------:R-:W3:Y:S01]  /*05a0*/  LDC.64 R6, c[0x0][0x380] ;  /* 0x0000e000ff067b82 */ /* 0x000ee20000000a00 */
[----:B------:R-:W-:Y:S02]  /*05b0*/  IMAD.MOV.U32 R4, RZ, RZ, 0x70 ;  /* 0x00000070ff047424 */ /* 0x000fe400078e00ff */
[----:B---3--:R3:W-:Y:S03]  /*05c0*/  STS.64 [UR8], R6 ;  /* 0x00000006ff007988 */ /* 0x0087e60008000a08 */
[----:B--2---:R-:W-:-:S05]  /*05d0*/  LOP3.LUT R3, R3, 0x10, R4, 0xd8, !PT ;  /* 0x0000001003037812 */ /* 0x004fca00078ed804 */
[----:B------:R3:W-:Y:S02]  /*05e0*/  STS [UR8+0x8], R3 ;  /* 0x00000803ff007988 */ /* 0x0007e40008000808 */
.L_x_7:
[----:B------:R-:W-:Y:S05]  /*05f0*/  BSYNC.RECONVERGENT B0 ;  /* 0x0000000000007941 */ /* 0x000fea0003800200 */
.L_x_6:
[----:B------:R-:W-:Y:S04]  /*0600*/  BSSY.RECONVERGENT B0, `(.L_x_8) ;  /* 0x000000a000007945 */ /* 0x000fe80003800200 */
[----:B------:R-:W-:Y:S05]  /*0610*/  @P3 BRA `(.L_x_9) ;  /* 0x0000000000203947 */ /* 0x000fea0003800000 */
[----:B---3--:R-:W2:Y:S01]  /*0620*/  LDS R3, [UR8+0x34] ;  /* 0x00003408ff037984 */ /* 0x008ea20008000800 */
[----:B------:R-:W-:Y:S02]  /*0630*/  IMAD.MOV.U32 R4, RZ, RZ, 0x3f000000 ;  /* 0x3f000000ff047424 */ /* 0x000fe400078e00ff */
[----:B------:R-:W-:Y:S01]  /*0640*/  @!P3 IMAD.MOV.U32 R5, RZ, RZ, 0x3f ;  /* 0x0000003fff05b424 */ /* 0x000fe200078e00ff */
[----:B------:R-:W3:Y:S02]  /*0650*/  @!P3 LDS R6, [UR8+0x38] ;  /* 0x00003808ff06b984 */ /* 0x000ee40008000800 */
[----:B--2---:R-:W-:Y:S02]  /*0660*/  LOP3.LUT R3, R3, 0xff000000, R4, 0xb8, !PT ;  /* 0xff00000003037812 */ /* 0x004fe400078eb804 */
[----:B---3--:R-:W-:-:S03]  /*0670*/  @!P3 LOP3.LUT R4, R6, 0xff, R5, 0xb8, !PT ;  /* 0x000000ff0604b812 */ /* 0x008fc600078eb805 */
[----:B------:R2:W-:Y:S04]  /*0680*/  STS [UR8+0x34], R3 ;  /* 0x00003403ff007988 */ /* 0x0005e80008000808 */
[----:B------:R2:W-:Y:S02]  /*0690*/  @!P3 STS [UR8+0x38], R4 ;  /* 0x00003804ff00b988 */ /* 0x0005e40008000808 */
.L_x_9:
[----:B------:R-:W-:Y:S05]  /*06a0*/  BSYNC.RECONVERGENT B0 ;  /* 0x0000000000007941 */ /* 0x000fea0003800200 */
.L_x_8:
[----:B------:R-:W-:Y:S04]  /*06b0*/  BSSY.RECONVERGENT B0, `(.L_x_10) ;  /* 0x000000e000007945 */ /* 0x000fe80003800200 */
[----:B------:R-:W-:Y:S05]  /*06c0*/  @P3 BRA `(.L_x_11) ;  /* 0x0000000000303947 */ /* 0x000fea0003800000 */
[----:B--2---:R-:W2:Y:S01]  /*06d0*/  LDS R4, [UR8+0x34] ;  /* 0x00003408ff047984 */ /* 0x004ea20008000800 */
[----:B------:R-:W4:Y:S03]  /*06e0*/  LDC.64 R8, c[0x0][0x3a8] ;  /* 0x0000ea00ff087b82 */ /* 0x000f260000000a00 */
[----:B---3--:R-:W3:Y:S01]  /*06f0*/  LDS R3, [UR8+0x1c] ;  /* 0x00001c08ff037984 */ /* 0x008ee20008000800 */
[C---:B----4-:R-:W-:Y:S01]  /*0700*/  SHF.L.U64.HI R6, R8.reuse, 0x1, R9 ;  /* 0x0000000108067819 */ /* 0x050fe20000010209 */
[----:B------:R-:W-:-:S03]  /*0710*/  IMAD.SHL.U32 R5, R8, 0x2, RZ ;  /* 0x0000000208057824 */ /* 0x000fc600078e00ff */
[--C-:B------:R-:W-:Y:S02]  /*0720*/  SHF.R.U32.HI R8, RZ, 0x4, R6.reuse ;  /* 0x00000004ff087819 */ /* 0x100fe40000011606 */
[----:B------:R-:W-:-:S05]  /*0730*/  SHF.R.U64 R5, R5, 0x4, R6 ;  /* 0x0000000405057819 */ /* 0x000fca0000001206 */
[----:B------:R4:W-:Y:S01]  /*0740*/  STS [UR8+0xc], R5 ;  /* 0x00000c05ff007988 */ /* 0x0009e20008000808 */
[----:B--2---:R-:W-:Y:S02]  /*0750*/  LOP3.LUT R4, R4, 0x7, RZ, 0xb8, !PT ;  /* 0x0000000704047812 */ /* 0x004fe400078eb8ff */
[----:B---3--:R-:W-:-:S03]  /*0760*/  LOP3.LUT R3, R3, 0xf, R8, 0xb8, !PT ;  /* 0x0000000f03037812 */ /* 0x008fc600078eb808 */
[----:B------:R4:W-:Y:S04]  /*0770*/  STS [UR8+0x34], R4 ;  /* 0x00003404ff007988 */ /* 0x0009e80008000808 */
[----:B------:R4:W-:Y:S02]  /*0780*/  STS [UR8+0x1c], R3 ;  /* 0x00001c03ff007988 */ /* 0x0009e40008000808 */
.L_x_11:
[----:B------:R-:W-:Y:S05]  /*0790*/  BSYNC.RECONVERGENT B0 ;  /* 0x0000000000007941 */ /* 0x000fea0003800200 */
.L_x_10:
[----:B------:R-:W-:Y:S04]  /*07a0*/  BSSY.RECONVERGENT B1, `(.L_x_12) ;  /* 0x000001a000017945 */ /* 0x000fe80003800200 */
[----:B------:R-:W-:Y:S04]  /*07b0*/  BSSY.RELIABLE B0, `(.L_x_13) ;  /* 0x0000015000007945 */ /* 0x000fe80003800100 */
[----:B------:R-:W-:Y:S05]  /*07c0*/  @P3 BRA `(.L_x_14) ;  /* 0x0000000000203947 */ /* 0x000fea0003800000 */
[----:B--234-:R-:W2:Y:S02]  /*07d0*/  LDS R3, [UR8+0x34] ;  /* 0x00003408ff037984 */ /* 0x01cea40008000800 */
[----:B--2---:R-:W-:-:S05]  /*07e0*/  LOP3.LUT R3, R3, 0x38, RZ, 0xb8, !PT ;  /* 0x0000003803037812 */ /* 0x004fca00078eb8ff */
[----:B------:R2:W-:Y:S01]  /*07f0*/  STS [UR8+0x34], R3 ;  /* 0x00003403ff007988 */ /* 0x0005e20008000808 */
[----:B------:R-:W-:Y:S05]  /*0800*/  @P3 BRA `(.L_x_15) ;  /* 0x0000000000203947 */ /* 0x000fea0003800000 */
[----:B--2---:R-:W2:Y:S01]  /*0810*/  LDS R3, [UR8+0x8] ;  /* 0x00000808ff037984 */ /* 0x004ea20008000800 */
[----:B------:R-:W-:-:S05]  /*0820*/  IMAD.MOV.U32 R4, RZ, RZ, 0x780 ;  /* 0x00000780ff047424 */ /* 0x000fca00078e00ff */
[----:B--2---:R-:W-:-:S05]  /*0830*/  LOP3.LUT R3, R3, 0x500, R4, 0xd8, !PT ;  /* 0x0000050003037812 */ /* 0x004fca00078ed804 */
[----:B------:R5:W-:Y:S02]  /*0840*/  STS [UR8+0x8], R3 ;  /* 0x00000803ff007988 */ /* 0x000be40008000808 */
.L_x_14:
[----:B------:R-:W-:Y:S05]  /*0850*/  @P3 BRA `(.L_x_16) ;  /* 0x0000000000283947 */ /* 0x000fea0003800000 */
[----:B--2345:R-:W2:Y:S02]  /*0860*/  LDS R3, [UR8+0x8] ;  /* 0x00000808ff037984 */ /* 0x03cea40008000800 */
[----:B--2---:R-:W-:-:S05]  /*0870*/  LOP3.LUT R3, R3, 0x1800, RZ, 0xb8, !PT ;  /* 0x0000180003037812 */ /* 0x004fca00078eb8ff */
[----:B------:R3:W-:Y:S02]  /*0880*/  STS [UR8+0x8], R3 ;  /* 0x00000803ff007988 */ /* 0x0007e40008000808 */
.L_x_15:
[----:B------:R-:W-:Y:S05]  /*0890*/  @P3 BREAK.RELIABLE B0 ;  /* 0x0000000000003942 */ /* 0x000fea0003800100 */
[----:B------:R-:W-:Y:S05]  /*08a0*/  @P3 BRA `(.L_x_17) ;  /* 0x0000000000243947 */ /* 0x000fea0003800000 */
[----:B------:R-:W4:Y:S01]  /*08b0*/  LDS R4, [UR8+0x8] ;  /* 0x00000808ff047984 */ /* 0x000f220008000800 */
[----:B--23--:R-:W-:-:S05]  /*08c0*/  IMAD.MOV.U32 R3, RZ, RZ, 0x6000 ;  /* 0x00006000ff037424 */ /* 0x00cfca00078e00ff */
[----:B----4-:R-:W-:-:S04]  /*08d0*/  LOP3.LUT R3, R4, 0x6000, R3, 0xd8, !PT ;  /* 0x0000600004037812 */ /* 0x010fc800078ed803 */
[----:B------:R-:W-:-:S05]  /*08e0*/  LOP3.LUT R3, R3, 0x400000, RZ, 0xb8, !PT ;  /* 0x0040000003037812 */ /* 0x000fca00078eb8ff */
[----:B------:R2:W-:Y:S02]  /*08f0*/  STS [UR8+0x8], R3 ;  /* 0x00000803ff007988 */ /* 0x0005e40008000808 */
.L_x_16:
[----:B------:R-:W-:Y:S05]  /*0900*/  BSYNC.RELIABLE B0 ;  /* 0x0000000000007941 */ /* 0x000fea0003800100 */
.L_x_13:
[----:B--2345:R-:W2:Y:S02]  /*0910*/  @!P3 LDS R3, [UR8+0x8] ;  /* 0x00000808ff03b984 */ /* 0x03cea40008000800 */
[----:B--2---:R-:W-:-:S05]  /*0920*/  @!P3 LOP3.LUT R3, R3, 0x8000, RZ, 0xb8, !PT ;  /* 0x000080000303b812 */ /* 0x004fca00078eb8ff */
[----:B------:R4:W-:Y:S02]  /*0930*/  @!P3 STS [UR8+0x8], R3 ;  /* 0x00000803ff00b988 */ /* 0x0009e40008000808 */
.L_x_17:
[----:B------:R-:W-:Y:S05]  /*0940*/  BSYNC.RECONVERGENT B1 ;  /* 0x0000000000017941 */ /* 0x000fea0003800200 */
.L_x_12:
[----:B------:R-:W-:Y:S05]  /*0950*/  WARPSYNC.ALL ;  /* 0x0000000000007948 */ /* 0x000fea0003800000 */
[----:B------:R-:W-:Y:S01]  /*0960*/  NOP ;  /* 0x0000000000007918 */ /* 0x000fe20000000000 */
[----:B------:R-:W-:Y:S05]  /*0970*/  @P0 BRA `(.L_x_18) ;  /* 0x0000000000300947 */ /* 0x000fea0003800000 */
[----:B--234-:R-:W2:Y:S01]  /*0980*/  S2R R3, SR_LANEID ;  /* 0x0000000000037919 */ /* 0x01cea20000000000 */
[----:B------:R-:W-:Y:S05]  /*0990*/  WARPSYNC.ALL ;  /* 0x0000000000007948 */ /* 0x000fea0003800000 */
[----:B------:R-:W-:Y:S01]  /*09a0*/  NOP ;  /* 0x0000000000007918 */ /* 0x000fe20000000000 */
[----:B--2---:R-:W-:-:S05]  /*09b0*/  IMAD.SHL.U32 R3, R3, 0x4, RZ ;  /* 0x0000000403037824 */ /* 0x004fca00078e00ff */
[----:B------:R-:W2:Y:S01]  /*09c0*/  LDS R7, [R3+UR8] ;  /* 0x0000000803077984 */ /* 0x000ea20008000800 */
[----:B------:R-:W-:-:S05]  /*09d0*/  IADD3 R4, P1, PT, R3, UR24, RZ ;  /* 0x0000001803047c10 */ /* 0x000fca000ff3e0ff */
[----:B------:R-:W-:-:S05]  /*09e0*/  IMAD.X R5, RZ, RZ, UR25, P1 ;  /* 0x00000019ff057e24 */ /* 0x000fca00088e06ff */
[----:B--2---:R5:W2:Y:S01]  /*09f0*/  ATOMG.E.EXCH.STRONG.GPU PT, RZ, [R4], R7 ;  /* 0x0000000704ff73a8 */ /* 0x004aa200041ee100 */
[----:B------:R-:W-:-:S04]  /*0a00*/  DEPBAR {5,4,3,2,1,0} ;  /* 0x0000003f0000791a */ /* 0x000fc80000000000 */
[----:B------:R-:W3:Y:S02]  /*0a10*/  CCTL.E.C.LDCU.IV.DEEP [UR24] ;  /* 0x0000000018007540 */ /* 0x000ee40009c08000 */
[----:B---3--:R5:W-:Y:S01]  /*0a20*/  UTMACCTL.IV [UR24] ;  /* 0x00000000180079b9 */ /* 0x008be20008000000 */
[----:B------:R-:W-:Y:S01]  /*0a30*/  NOP ;  /* 0x0000000000007918 */ /* 0x000fe20000000000 */
.L_x_18:
[----:B------:R-:W-:Y:S05]  /*0a40*/  @P0 BRA `(.L_x_19) ;  /* 0x00000000000c0947 */ /* 0x000fea0003800000 */
[----:B------:R0:W-:Y:S01]  /*0a50*/  UTMACMDFLUSH ;  /* 0x00000000000079b7 */ /* 0x0001e20000000000 */
[----:B------:R-:W-:Y:S05]  /*0a60*/  @P0 BRA `(.L_x_19) ;  /* 0x0000000000040947 */ /* 0x000fea0003800000 */
[----:B------:R-:W-:-:S04]  /*0a70*/  DEPBAR.LE SB0, 0x0 ;  /* 0x000080000000791a */ /* 0x000fc80000000000 */
.L_x_19:
[----:B------:R-:W-:Y:S05]  /*0a80*/  WARPSYNC.ALL ;  /* 0x0000000000007948 */ /* 0x000fea0003800000 */
[----:B------:R-:W-:Y:S01]  /*0a90*/  NOP ;  /* 0x0000000000007918 */ /* 0x000fe20000000000 */
[----:B--2---:R-:W-:Y:S06]  /*0aa0*/  BAR.SYNC.DEFER_BLOCKING 0x0 ;  /* 0x0000000000007b1d */ /* 0x004fec0000010000 */
[----:B------:R-:W-:Y:S02]  /*0ab0*/  BSSY.RECONVERGENT B1, `(.L_x_20) ;  /* 0x000000b000017945 */ /* 0x000fe40003800200 */
[----:B------:R-:W-:Y:S06]  /*0ac0*/  BAR.SYNC.DEFER_BLOCKING 0x0 ;  /* 0x0000000000007b1d */ /* 0x000fec0000010000 */
[----:B------:R2:W-:Y:S01]  /*0ad0*/  @!P0 STS [R11], RZ ;  /* 0x000000ff0b008388 */ /* 0x0005e20000000800 */
[----:B------:R-:W-:Y:S01]  /*0ae0*/  NOP ;  /* 0x0000000000007918 */ /* 0x000fe20000000000 */
[----:B------:R-:W-:Y:S05]  /*0af0*/  @P3 BRA `(.L_x_21) ;  /* 0x0000000000183947 */ /* 0x000fea0003800000 */
[----:B---34-:R-:W3:Y:S01]  /*0b00*/  LDS R3, [UR8+0x8] ;  /* 0x00000808ff037984 */ /* 0x018ee20008000800 */
[----:B-----5:R-:W4:Y:S01]  /*0b10*/  LDC.64 R6, c[0x0][0x388] ;  /* 0x0000e200ff067b82 */ /* 0x020f220000000a00 */
[----:B------:R-:W-:Y:S02]  /*0b20*/  IMAD.MOV.U32 R4, RZ, RZ, 0x70 ;  /* 0x00000070ff047424 */ /* 0x000fe400078e00ff */
[----:B----4-:R4:W-:Y:S03]  /*0b30*/  STS.64 [UR8], R6 ;  /* 0x00000006ff007988 */ /* 0x0109e60008000a08 */
[----:B---3--:R-:W-:-:S05]  /*0b40*/  LOP3.LUT R3, R3, 0x10, R4, 0xd8, !PT ;  /* 0x0000001003037812 */ /* 0x008fca00078ed804 */
[----:B------:R4:W-:Y:S02]  /*0b50*/  STS [UR8+0x8], R3 ;  /* 0x00000803ff007988 */ /* 0x0009e40008000808 */
.L_x_21:
[----:B-----5:R-:W-:Y:S05]  /*0b60*/  BSYNC.RECONVERGENT B1 ;  /* 0x0000000000017941 */ /* 0x020fea0003800200 */
.L_x_20:
[----:B------:R-:W-:Y:S04]  /*0b70*/  BSSY.RECONVERGENT B2, `(.L_x_22) ;  /* 0x000000f000027945 */ /* 0x000fe80003800200 */
[----:B------:R-:W-:Y:S04]  /*0b80*/  BSSY.RELIABLE B1, `(.L_x_23) ;  /* 0x000000c000017945 */ /* 0x000fe80003800100 */
[----:B------:R-:W-:Y:S05]  /*0b90*/  @P3 BRA `(.L_x_24) ;  /* 0x0000000000283947 */ /* 0x000fea0003800000 */
[----:B---34-:R-:W3:Y:S01]  /*0ba0*/  LDS R3, [UR8+0x34] ;  /* 0x00003408ff037984 */ /* 0x018ee20008000800 */
[----:B------:R-:W-:Y:S01]  /*0bb0*/  IMAD.MOV.U32 R4, RZ, RZ, 0x3f000000 ;  /* 0x3f000000ff047424 */ /* 0x000fe200078e00ff */
[----:B------:R-:W-:Y:S05]  /*0bc0*/  @P3 BREAK.RELIABLE B1 ;  /* 0x0000000000013942 */ /* 0x000fea0003800100 */
[----:B---3--:R-:W-:-:S05]  /*0bd0*/  LOP3.LUT R3, R3, 0xff000000, R4, 0xb8, !PT ;  /* 0xff00000003037812 */ /* 0x008fca00078eb804 */
[----:B------:R3:W-:Y:S01]  /*0be0*/  STS [UR8+0x34], R3 ;  /* 0x00003403ff007988 */ /* 0x0007e20008000808 */
[----:B------:R-:W-:Y:S05]  /*0bf0*/  @P3 BRA `(.L_x_25) ;  /* 0x0000000000183947 */ /* 0x000fea0003800000 */
[----:B------:R-:W4:Y:S01]  /*0c00*/  LDS R4, [UR8+0x38] ;  /* 0x00003808ff047984 */ /* 0x000f220008000800 */
[----:B---3--:R-:W-:-:S05]  /*0c10*/  IMAD.MOV.U32 R3, RZ, RZ, 0x7f ;  /* 0x0000007fff037424 */ /* 0x008fca00078e00ff */
[----:B----4-:R-:W-:-:S05]  /*0c20*/  LOP3.LUT R3, R4, 0xff, R3, 0xb8, !PT ;  /* 0x000000ff04037812 */ /* 0x010fca00078eb803 */
[----:B------:R5:W-:Y:S02]  /*0c30*/  STS [UR8+0x38], R3 ;  /* 0x00003803ff007988 */ /* 0x000be40008000808 */
.L_x_24:
[----:B------:R-:W-:Y:S05]  /*0c40*/  BSYNC.RELIABLE B1 ;  /* 0x0000000000017941 */ /* 0x000fea0003800100 */
.L_x_23:
[----:B------:R2:W-:Y:S02]  /*0c50*/  @!P3 STS [UR8+0x20], R12 ;  /* 0x0000200cff00b988 */ /* 0x0005e40008000808 */
.L_x_25:
[----:B------:R-:W-:Y:S05]  /*0c60*/  BSYNC.RECONVERGENT B2 ;  /* 0x0000000000027941 */ /* 0x000fea0003800200 */
.L_x_22:
[----:B------:R-:W-:Y:S05]  /*0c70*/  WARPSYNC.ALL ;  /* 0x0000000000007948 */ /* 0x000fea0003800000 */
[----:B------:R-:W-:Y:S01]  /*0c80*/  NOP ;  /* 0x0000000000007918 */ /* 0x000fe20000000000 */
[----:B---345:R-:W3:Y:S01]  /*0c90*/  LDC R3, c[0x0][0x39c] ;  /* 0x0000e700ff037b82 */ /* 0x038ee20000000800 */
[----:B------:R-:W-:Y:S01]  /*0ca0*/  BSSY.RECONVERGENT B2, `(.L_x_26) ;  /* 0x0000010000027945 */ /* 0x000fe20003800200 */
[----:B---3--:R-:W-:-:S05]  /*0cb0*/  VIADD R3, R3, 0xffffffff ;  /* 0xffffffff03037836 */ /* 0x008fca0000000000 */
[----:B------:R3:W-:Y:S01]  /*0cc0*/  @!P3 STS [UR8+0x24], R3 ;  /* 0x00002403ff00b988 */ /* 0x0007e20008000808 */
[----:B------:R-:W-:Y:S05]  /*0cd0*/  @P3 BRA `(.L_x_27) ;  /* 0x0000000000303947 */ /* 0x000fea0003800000 */
[----:B------:R-:W4:Y:S01]  /*0ce0*/  LDS R5, [UR8+0x34] ;  /* 0x00003408ff057984 */ /* 0x000f220008000800 */
[----:B------:R-:W5:Y:S03]  /*0cf0*/  LDC.64 R6, c[0x0][0x3b0] ;  /* 0x0000ec00ff067b82 */ /* 0x000f660000000a00 */
[----:B------:R-:W2:Y:S01]  /*0d00*/  LDS R4, [UR8+0x1c] ;  /* 0x00001c08ff047984 */ /* 0x000ea20008000800 */
[C---:B-----5:R-:W-:Y:S01]  /*0d10*/  SHF.L.U64.HI R7, R6.reuse, 0x1, R7 ;  /* 0x0000000106077819 */ /* 0x060fe20000010207 */
[----:B------:R-:W-:-:S03]  /*0d20*/  IMAD.SHL.U32 R6, R6, 0x2, RZ ;  /* 0x0000000206067824 */ /* 0x000fc600078e00ff */
[--C-:B------:R-:W-:Y:S02]  /*0d30*/  SHF.R.U32.HI R9, RZ, 0x4, R7.reuse ;  /* 0x00000004ff097819 */ /* 0x100fe40000011607 */
[----:B------:R-:W-:-:S05]  /*0d40*/  SHF.R.U64 R6, R6, 0x4, R7 ;  /* 0x0000000406067819 */ /* 0x000fca0000001207 */
[----:B------:R5:W-:Y:S01]  /*0d50*/  STS [UR8+0xc], R6 ;  /* 0x00000c06ff007988 */ /* 0x000be20008000808 */
[----:B----4-:R-:W-:Y:S02]  /*0d60*/  LOP3.LUT R5, R5, 0x7, RZ, 0xb8, !PT ;  /* 0x0000000705057812 */ /* 0x010fe400078eb8ff */
[----:B--2---:R-:W-:-:S03]  /*0d70*/  LOP3.LUT R4, R4, 0xf, R9, 0xb8, !PT ;  /* 0x0000000f04047812 */ /* 0x004fc600078eb809 */
[----:B------:R5:W-:Y:S04]  /*0d80*/  STS [UR8+0x34], R5 ;  /* 0x00003405ff007988 */ /* 0x000be80008000808 */
[----:B------:R5:W-:Y:S02]  /*0d90*/  STS [UR8+0x1c], R4 ;  /* 0x00001c04ff007988 */ /* 0x000be40008000808 */
.L_x_27:
[----:B------:R-:W-:Y:S05]  /*0da0*/  BSYNC.RECONVERGENT B2 ;  /* 0x0000000000027941 */ /* 0x000fea0003800200 */
.L_x_26:
[----:B------:R-:W-:Y:S04]  /*0db0*/  BSSY.RECONVERGENT B3, `(.L_x_28) ;  /* 0x000001a000037945 */ /* 0x000fe80003800200 */
[----:B------:R-:W-:Y:S04]  /*0dc0*/  BSSY.RELIABLE B2, `(.L_x_29) ;  /* 0x0000015000027945 */ /* 0x000fe80003800100 */
[----:B------:R-:W-:Y:S05]  /*0dd0*/  @P3 BRA `(.L_x_30) ;  /* 0x0000000000203947 */ /* 0x000fea0003800000 */
[----:B-----5:R-:W4:Y:S02]  /*0de0*/  LDS R4, [UR8+0x34] ;  /* 0x00003408ff047984 */ /* 0x020f240008000800 */
[----:B----4-:R-:W-:-:S05]  /*0df0*/  LOP3.LUT R4, R4, 0x38, RZ, 0xb8, !PT ;  /* 0x0000003804047812 */ /* 0x010fca00078eb8ff */
[----:B------:R4:W-:Y:S01]  /*0e00*/  STS [UR8+0x34], R4 ;  /* 0x00003404ff007988 */ /* 0x0009e20008000808 */
[----:B------:R-:W-:Y:S05]  /*0e10*/  @P3 BRA `(.L_x_31) ;  /* 0x0000000000203947 */ /* 0x000fea0003800000 */
[----:B----4-:R-:W4:Y:S01]  /*0e20*/  LDS R4, [UR8+0x8] ;  /* 0x00000808ff047984 */ /* 0x010f220008000800 */
[----:B------:R-:W-:-:S05]  /*0e30*/  IMAD.MOV.U32 R5, RZ, RZ, 0x780 ;  /* 0x00000780ff057424 */ /* 0x000fca00078e00ff */
[----:B----4-:R-:W-:-:S05]  /*0e40*/  LOP3.LUT R4, R4, 0x500, R5, 0xd8, !PT ;  /* 0x0000050004047812 */ /* 0x010fca00078ed805 */
[----:B------:R4:W-:Y:S02]  /*0e50*/  STS [UR8+0x8], R4 ;  /* 0x00000804ff007988 */ /* 0x0009e40008000808 */
.L_x_30:
[----:B------:R-:W-:Y:S05]  /*0e60*/  @P3 BRA `(.L_x_32) ;  /* 0x0000000000283947 */ /* 0x000fea0003800000 */
[----:B----45:R-:W4:Y:S02]  /*0e70*/  LDS R4, [UR8+0x8] ;  /* 0x00000808ff047984 */ /* 0x030f240008000800 */
[----:B----4-:R-:W-:-:S05]  /*0e80*/  LOP3.LUT R4, R4, 0x1800, RZ, 0xb8, !PT ;  /* 0x0000180004047812 */ /* 0x010fca00078eb8ff */
[----:B------:R5:W-:Y:S02]  /*0e90*/  STS [UR8+0x8], R4 ;  /* 0x00000804ff007988 */ /* 0x000be40008000808 */
.L_x_31:
[----:B------:R-:W-:Y:S05]  /*0ea0*/  @P3 BREAK.RELIABLE B2 ;  /* 0x0000000000023942 */ /* 0x000fea0003800100 */
[----:B------:R-:W-:Y:S05]  /*0eb0*/  @P3 BRA `(.L_x_33) ;  /* 0x0000000000243947 */ /* 0x000fea0003800000 */
[----:B----45:R-:W4:Y:S01]  /*0ec0*/  LDS R4, [UR8+0x8] ;  /* 0x00000808ff047984 */ /* 0x030f220008000800 */
[----:B------:R-:W-:-:S05]  /*0ed0*/  IMAD.MOV.U32 R5, RZ, RZ, 0x6000 ;  /* 0x00006000ff057424 */ /* 0x000fca00078e00ff */
[----:B----4-:R-:W-:-:S04]  /*0ee0*/  LOP3.LUT R4, R4, 0x6000, R5, 0xd8, !PT ;  /* 0x0000600004047812 */ /* 0x010fc800078ed805 */
[----:B------:R-:W-:-:S05]  /*0ef0*/  LOP3.LUT R4, R4, 0x400000, RZ, 0xb8, !PT ;  /* 0x0040000004047812 */ /* 0x000fca00078eb8ff */
[----:B------:R4:W-:Y:S02]  /*0f00*/  STS [UR8+0x8], R4 ;  /* 0x00000804ff007988 */ /* 0x0009e40008000808 */
.L_x_32:
[----:B------:R-:W-:Y:S05]  /*0f10*/  BSYNC.RELIABLE B2 ;  /* 0x0000000000027941 */ /* 0x000fea0003800100 */
.L_x_29:
[----:B----45:R-:W4:Y:S02]  /*0f20*/  @!P3 LDS R4, [UR8+0x8] ;  /* 0x00000808ff04b984 */ /* 0x030f240008000800 */
[----:B----4-:R-:W-:-:S05]  /*0f30*/  @!P3 LOP3.LUT R4, R4, 0x8000, RZ, 0xb8, !PT ;  /* 0x000080000404b812 */ /* 0x010fca00078eb8ff */
[----:B------:R4:W-:Y:S02]  /*0f40*/  @!P3 STS [UR8+0x8], R4 ;  /* 0x00000804ff00b988 */ /* 0x0009e40008000808 */
.L_x_33:
[----:B------:R-:W-:Y:S05]  /*0f50*/  BSYNC.RECONVERGENT B3 ;  /* 0x0000000000037941 */ /* 0x000fea0003800200 */
.L_x_28:
[----:B------:R-:W-:Y:S05]  /*0f60*/  WARPSYNC.ALL ;  /* 0x0000000000007948 */ /* 0x000fea0003800000 */
[----:B------:R-:W-:Y:S01]  /*0f70*/  NOP ;  /* 0x0000000000007918 */ /* 0x000fe20000000000 */
[----:B------:R-:W-:-:S04]  /*0f80*/  UIADD3 UR5, UPT, UPT, UR4, 0x80, URZ ;  /* 0x0000008004057890 */ /* 0x000fc8000fffe0ff */
[----:B------:R-:W-:-:S04]  /*0f90*/  UIADD3 UR26, UP0, UPT, UR5, UR20, URZ ;  /* 0x00000014051a7290 */ /* 0x000fc8000ff1e0ff */
[----:B------:R-:W-:Y:S01]  /*0fa0*/  ULEA.HI.X.SX32 UR27, UR5, UR21, 0x1, UP0 ;  /* 0x00000015051b7291 */ /* 0x000fe200080f0eff */
[----:B------:R-:W-:Y:S11]  /*0fb0*/  @P0 BRA `(.L_x_34) ;  /* 0x0000000000300947 */ /* 0x000ff60003800000 */
[----:B----45:R-:W4:Y:S01]  /*0fc0*/  S2R R4, SR_LANEID ;  /* 0x0000000000047919 */ /* 0x030f220000000000 */
[----:B------:R-:W-:Y:S05]  /*0fd0*/  WARPSYNC.ALL ;  /* 0x0000000000007948 */ /* 0x000fea0003800000 */
[----:B------:R-:W-:Y:S01]  /*0fe0*/  NOP ;  /* 0x0000000000007918 */ /* 0x000fe20000000000 */
[----:B----4-:R-:W-:-:S05]  /*0ff0*/  IMAD.SHL.U32 R6, R4, 0x4, RZ ;  /* 0x0000000404067824 */ /* 0x010fca00078e00ff */
[----:B------:R-:W4:Y:S01]  /*1000*/  LDS R7, [R6+UR8] ;  /* 0x0000000806077984 */ /* 0x000f220008000800 */
[----:B------:R-:W-:-:S05]  /*1010*/  IADD3 R4, P1, PT, R6, UR26, RZ ;  /* 0x0000001a06047c10 */ /* 0x000fca000ff3e0ff */
[----:B------:R-:W-:-:S05]  /*1020*/  IMAD.X R5, RZ, RZ, UR27, P1 ;  /* 0x0000001bff057e24 */ /* 0x000fca00088e06ff */
[----:B----4-:R4:W5:Y:S01]  /*1030*/  ATOMG.E.EXCH.STRONG.GPU PT, RZ, [R4], R7 ;  /* 0x0000000704ff73a8 */ /* 0x01096200041ee100 */
[----:B------:R-:W-:-:S04]  /*1040*/  DEPBAR {5,4,3,2,1,0} ;  /* 0x0000003f0000791a */ /* 0x000fc80000000000 */
[----:B------:R-:W2:Y:S02]  /*1050*/  CCTL.E.C.LDCU.IV.DEEP [UR26] ;  /* 0x000000001a007540 */ /* 0x000ea40009c08000 */
[----:B--2---:R4:W-:Y:S01]  /*1060*/  UTMACCTL.IV [UR26] ;  /* 0x000000001a0079b9 */ /* 0x0049e20008000000 */
[----:B------:R-:W-:Y:S01]  /*1070*/  NOP ;  /* 0x0000000000007918 */ /* 0x000fe20000000000 */
.L_x_34:
[----:B------:R-:W-:Y:S05]  /*1080*/  @P0 BRA `(.L_x_35) ;  /* 0x00000000000c0947 */ /* 0x000fea0003800000 */
[----:B------:R0:W-:Y:S01]  /*1090*/  UTMACMDFLUSH ;  /* 0x00000000000079b7 */ /* 0x0001e20000000000 */
[----:B------:R-:W-:Y:S05]  /*10a0*/  @P0 BRA `(.L_x_35) ;  /* 0x0000000000040947 */ /* 0x000fea0003800000 */
[----:B------:R-:W-:-:S04]  /*10b0*/  DEPBAR.LE SB0, 0x0 ;  /* 0x000080000000791a */ /* 0x000fc80000000000 */
.L_x_35:
[----:B------:R-:W-:Y:S05]  /*10c0*/  WARPSYNC.ALL ;  /* 0x0000000000007948 */ /* 0x000fea0003800000 */
[----:B------:R-:W-:Y:S01]  /*10d0*/  NOP ;  /* 0x0000000000007918 */ /* 0x000fe20000000000 */
[----:B-----5:R-:W-:Y:S06]  /*10e0*/  BAR.SYNC.DEFER_BLOCKING 0x0 ;  /* 0x0000000000007b1d */ /* 0x020fec0000010000 */
[----:B------:R-:W-:Y:S02]  /*10f0*/  BSSY.RECONVERGENT B3, `(.L_x_36) ;  /* 0x000000b000037945 */ /* 0x000fe40003800200 */
[----:B------:R-:W-:Y:S06]  /*1100*/  BAR.SYNC.DEFER_BLOCKING 0x0 ;  /* 0x0000000000007b1d */ /* 0x000fec0000010000 */
[----:B------:R5:W-:Y:S01]  /*1110*/  @!P0 STS [R11], RZ ;  /* 0x000000ff0b008388 */ /* 0x000be20000000800 */
[----:B------:R-:W-:Y:S01]  /*1120*/  NOP ;  /* 0x0000000000007918 */ /* 0x000fe20000000000 */
[----:B------:R-:W-:Y:S05]  /*1130*/  @P3 BRA `(.L_x_37) ;  /* 0x0000000000183947 */ /* 0x000fea0003800000 */
[----:B----4-:R-:W4:Y:S01]  /*1140*/  LDS R4, [UR8+0x8] ;  /* 0x00000808ff047984 */ /* 0x010f220008000800 */
[----:B------:R-:W2:Y:S01]  /*1150*/  LDC.64 R6, c[0x0][0x390] ;  /* 0x0000e400ff067b82 */ /* 0x000ea20000000a00 */
[----:B------:R-:W-:Y:S02]  /*1160*/  IMAD.MOV.U32 R5, RZ, RZ, 0x70 ;  /* 0x00000070ff057424 */ /* 0x000fe400078e00ff */
[----:B--2---:R2:W-:Y:S03]  /*1170*/  STS.64 [UR8], R6 ;  /* 0x00000006ff007988 */ /* 0x0045e60008000a08 */
[----:B----4-:R-:W-:-:S05]  /*1180*/  LOP3.LUT R4, R4, 0x10, R5, 0xd8, !PT ;  /* 0x0000001004047812 */ /* 0x010fca00078ed805 */
[----:B------:R2:W-:Y:S02]  /*1190*/  STS [UR8+0x8], R4 ;  /* 0x00000804ff007988 */ /* 0x0005e40008000808 */
.L_x_37:
[----:B----4-:R-:W-:Y:S05]  /*11a0*/  BSYNC.RECONVERGENT B3 ;  /* 0x0000000000037941 */ /* 0x010fea0003800200 */
.L_x_36:
[----:B------:R-:W-:Y:S04]  /*11b0*/  BSSY.RECONVERGENT B4, `(.L_x_38) ;  /* 0x0000011000047945 */ /* 0x000fe80003800200 */
[----:B------:R-:W-:Y:S04]  /*11c0*/  BSSY.RELIABLE B3, `(.L_x_39) ;  /* 0x000000e000037945 */ /* 0x000fe80003800100 */
[----:B------:R-:W-:Y:S05]  /*11d0*/  @P3 BRA `(.L_x_40) ;  /* 0x0000000000243947 */ /* 0x000fea0003800000 */
[----:B--2---:R-:W2:Y:S01]  /*11e0*/  LDS R4, [UR8+0x34] ;  /* 0x00003408ff047984 */ /* 0x004ea20008000800 */
[----:B------:R-:W-:-:S05]  /*11f0*/  IMAD.MOV.U32 R5, RZ, RZ, 0x3f000000 ;  /* 0x3f000000ff057424 */ /* 0x000fca00078e00ff */
[----:B--2---:R-:W-:-:S05]  /*1200*/  LOP3.LUT R4, R4, 0xff000000, R5, 0xb8, !PT ;  /* 0xff00000004047812 */ /* 0x004fca00078eb805 */
[----:B------:R2:W-:Y:S01]  /*1210*/  STS [UR8+0x34], R4 ;  /* 0x00003404ff007988 */ /* 0x0005e20008000808 */
[----:B------:R-:W-:Y:S05]  /*1220*/  @P3 BRA `(.L_x_41) ;  /* 0x00000000001c3947 */ /* 0x000fea0003800000 */
[----:B--2---:R-:W2:Y:S01]  /*1230*/  LDS R4, [UR8+0x38] ;  /* 0x00003808ff047984 */ /* 0x004ea20008000800 */
[----:B------:R-:W-:-:S05]  /*1240*/  IMAD.MOV.U32 R5, RZ, RZ, 0x3f ;  /* 0x0000003fff057424 */ /* 0x000fca00078e00ff */
[----:B--2---:R-:W-:-:S05]  /*1250*/  LOP3.LUT R4, R4, 0xff, R5, 0xb8, !PT ;  /* 0x000000ff04047812 */ /* 0x004fca00078eb805 */
[----:B------:R4:W-:Y:S02]  /*1260*/  STS [UR8+0x38], R4 ;  /* 0x00003804ff007988 */ /* 0x0009e40008000808 */
.L_x_40:
[----:B------:R-:W-:Y:S05]  /*1270*/  @P3 BREAK.RELIABLE B3 ;  /* 0x0000000000033942 */ /* 0x000fea0003800100 */
[----:B------:R-:W-:Y:S05]  /*1280*/  @P3 BRA `(.L_x_42) ;  /* 0x00000000000c3947 */ /* 0x000fea0003800000 */
[----:B------:R2:W-:Y:S02]  /*1290*/  STS [UR8+0x20], R3 ;  /* 0x00002003ff007988 */ /* 0x0005e40008000808 */
.L_x_41:
[----:B------:R-:W-:Y:S05]  /*12a0*/  BSYNC.RELIABLE B3 ;  /* 0x0000000000037941 */ /* 0x000fea0003800100 */
.L_x_39:
[----:B------:R2:W-:Y:S02]  /*12b0*/  @!P3 STS [UR8+0x24], R2 ;  /* 0x00002402ff00b988 */ /* 0x0005e40008000808 */
.L_x_42:
[----:B------:R-:W-:Y:S05]  /*12c0*/  BSYNC.RECONVERGENT B4 ;  /* 0x0000000000047941 */ /* 0x000fea0003800200 */
.L_x_38:
[----:B------:R-:W-:Y:S05]  /*12d0*/  WARPSYNC.ALL ;  /* 0x0000000000007948 */ /* 0x000fea0003800000 */
[----:B------:R-:W-:Y:S01]  /*12e0*/  NOP ;  /* 0x0000000000007918 */ /* 0x000fe20000000000 */
[----:B------:R-:W-:Y:S04]  /*12f0*/  BSSY.RECONVERGENT B4, `(.L_x_43) ;  /* 0x000000e000047945 */ /* 0x000fe80003800200 */
[----:B------:R-:W-:Y:S05]  /*1300*/  @P3 BRA `(.L_x_44) ;  /* 0x0000000000303947 */ /* 0x000fea0003800000 */
[----:B--23--:R-:W2:Y:S01]  /*1310*/  LDS R3, [UR8+0x34] ;  /* 0x00003408ff037984 */ /* 0x00cea20008000800 */
[----:B----4-:R-:W3:Y:S03]  /*1320*/  LDC.64 R4, c[0x0][0x3b8] ;  /* 0x0000ee00ff047b82 */ /* 0x010ee60000000a00 */
[----:B------:R-:W4:Y:S01]  /*1330*/  LDS R2, [UR8+0x1c] ;  /* 0x00001c08ff027984 */ /* 0x000f220008000800 */
[C---:B---3--:R-:W-:Y:S01]  /*1340*/  SHF.L.U64.HI R5, R4.reuse, 0x1, R5 ;  /* 0x0000000104057819 */ /* 0x048fe20000010205 */
[----:B------:R-:W-:-:S03]  /*1350*/  IMAD.SHL.U32 R4, R4, 0x2, RZ ;  /* 0x0000000204047824 */ /* 0x000fc600078e00ff */
[--C-:B------:R-:W-:Y:S02]  /*1360*/  SHF.R.U32.HI R7, RZ, 0x4, R5.reuse ;  /* 0x00000004ff077819 */ /* 0x100fe40000011605 */
[----:B------:R-:W-:-:S05]  /*1370*/  SHF.R.U64 R4, R4, 0x4, R5 ;  /* 0x0000000404047819 */ /* 0x000fca0000001205 */
[----:B------:R3:W-:Y:S01]  /*1380*/  STS [UR8+0xc], R4 ;  /* 0x00000c04ff007988 */ /* 0x0007e20008000808 */
[----:B--2---:R-:W-:Y:S02]  /*1390*/  LOP3.LUT R3, R3, 0x7, RZ, 0xb8, !PT ;  /* 0x0000000703037812 */ /* 0x004fe400078eb8ff */
[----:B----4-:R-:W-:-:S03]  /*13a0*/  LOP3.LUT R2, R2, 0xf, R7, 0xb8, !PT ;  /* 0x0000000f02027812 */ /* 0x010fc600078eb807 */
[----:B------:R3:W-:Y:S04]  /*13b0*/  STS [UR8+0x34], R3 ;  /* 0x00003403ff007988 */ /* 0x0007e80008000808 */
[----:B------:R3:W-:Y:S02]  /*13c0*/  STS [UR8+0x1c], R2 ;  /* 0x00001c02ff007988 */ /* 0x0007e40008000808 */
.L_x_44:
[----:B------:R-:W-:Y:S05]  /*13d0*/  BSYNC.RECONVERGENT B4 ;  /* 0x0000000000047941 */ /* 0x000fea0003800200 */
.L_x_43:
[----:B------:R-:W-:Y:S04]  /*13e0*/  BSSY.RECONVERGENT B5, `(.L_x_45) ;  /* 0x000001a000057945 */ /* 0x000fe80003800200 */
[----:B------:R-:W-:Y:S04]  /*13f0*/  BSSY.RELIABLE B4, `(.L_x_46) ;  /* 0x0000015000047945 */ /* 0x000fe80003800100 */
[----:B------:R-:W-:Y:S05]  /*1400*/  @P3 BRA `(.L_x_47) ;  /* 0x0000000000203947 */ /* 0x000fea0003800000 */
[----:B--23--:R-:W2:Y:S02]  /*1410*/  LDS R2, [UR8+0x34] ;  /* 0x00003408ff027984 */ /* 0x00cea40008000800 */
[----:B--2---:R-:W-:-:S05]  /*1420*/  LOP3.LUT R2, R2, 0x38, RZ, 0xb8, !PT ;  /* 0x0000003802027812 */ /* 0x004fca00078eb8ff */
[----:B------:R2:W-:Y:S01]  /*1430*/  STS [UR8+0x34], R2 ;  /* 0x00003402ff007988 */ /* 0x0005e20008000808 */
[----:B------:R-:W-:Y:S05]  /*1440*/  @P3 BRA `(.L_x_48) ;  /* 0x0000000000203947 */ /* 0x000fea0003800000 */
[----:B--2---:R-:W2:Y:S01]  /*1450*/  LDS R2, [UR8+0x8] ;  /* 0x00000808ff027984 */ /* 0x004ea20008000800 */
[----:B------:R-:W-:-:S05]  /*1460*/  IMAD.MOV.U32 R3, RZ, RZ, 0x780 ;  /* 0x00000780ff037424 */ /* 0x000fca00078e00ff */
[----:B--2---:R-:W-:-:S05]  /*1470*/  LOP3.LUT R2, R2, 0x500, R3, 0xd8, !PT ;  /* 0x0000050002027812 */ /* 0x004fca00078ed803 */
[----:B------:R2:W-:Y:S02]  /*1480*/  STS [UR8+0x8], R2 ;  /* 0x00000802ff007988 */ /* 0x0005e40008000808 */
.L_x_47:
[----:B------:R-:W-:Y:S05]  /*1490*/  @P3 BRA `(.L_x_49) ;  /* 0x0000000000283947 */ /* 0x000fea0003800000 */
[----:B--23--:R-:W2:Y:S02]  /*14a0*/  LDS R2, [UR8+0x8] ;  /* 0x00000808ff027984 */ /* 0x00cea40008000800 */
[----:B--2---:R-:W-:-:S05]  /*14b0*/  LOP3.LUT R2, R2, 0x1800, RZ, 0xb8, !PT ;  /* 0x0000180002027812 */ /* 0x004fca00078eb8ff */
[----:B------:R3:W-:Y:S02]  /*14c0*/  STS [UR8+0x8], R2 ;  /* 0x00000802ff007988 */ /* 0x0007e40008000808 */
.L_x_48:
[----:B------:R-:W-:Y:S05]  /*14d0*/  @P3 BREAK.RELIABLE B4 ;  /* 0x0000000000043942 */ /* 0x000fea0003800100 */
[----:B------:R-:W-:Y:S05]  /*14e0*/  @P3 BRA `(.L_x_50) ;  /* 0x0000000000243947 */ /* 0x000fea0003800000 */
[----:B--23--:R-:W2:Y:S01]  /*14f0*/  LDS R2, [UR8+0x8] ;  /* 0x00000808ff027984 */ /* 0x00cea20008000800 */
[----:B------:R-:W-:-:S05]  /*1500*/  IMAD.MOV.U32 R3, RZ, RZ, 0x6000 ;  /* 0x00006000ff037424 */ /* 0x000fca00078e00ff */
[----:B--2---:R-:W-:-:S04]  /*1510*/  LOP3.LUT R2, R2, 0x6000, R3, 0xd8, !PT ;  /* 0x0000600002027812 */ /* 0x004fc800078ed803 */
[----:B------:R-:W-:-:S05]  /*1520*/  LOP3.LUT R2, R2, 0x400000, RZ, 0xb8, !PT ;  /* 0x0040000002027812 */ /* 0x000fca00078eb8ff */
[----:B------:R2:W-:Y:S02]  /*1530*/  STS [UR8+0x8], R2 ;  /* 0x00000802ff007988 */ /* 0x0005e40008000808 */
.L_x_49:
[----:B------:R-:W-:Y:S05]  /*1540*/  BSYNC.RELIABLE B4 ;  /* 0x0000000000047941 */ /* 0x000fea0003800100 */
.L_x_46:
[----:B--23--:R-:W2:Y:S02]  /*1550*/  @!P3 LDS R2, [UR8+0x8] ;  /* 0x00000808ff02b984 */ /* 0x00cea40008000800 */
[----:B--2---:R-:W-:-:S05]  /*1560*/  @!P3 LOP3.LUT R2, R2, 0x8000, RZ, 0xb8, !PT ;  /* 0x000080000202b812 */ /* 0x004fca00078eb8ff */
[----:B------:R2:W-:Y:S02]  /*1570*/  @!P3 STS [UR8+0x8], R2 ;  /* 0x00000802ff00b988 */ /* 0x0005e40008000808 */
.L_x_50:
[----:B------:R-:W-:Y:S05]  /*1580*/  BSYNC.RECONVERGENT B5 ;  /* 0x0000000000057941 */ /* 0x000fea0003800200 */
.L_x_45:
[----:B------:R-:W-:Y:S05]  /*1590*/  WARPSYNC.ALL ;  /* 0x0000000000007948 */ /* 0x000fea0003800000 */
[----:B------:R-:W-:Y:S01]  /*15a0*/  NOP ;  /* 0x0000000000007918 */ /* 0x000fe20000000000 */
[----:B------:R-:W-:-:S04]  /*15b0*/  UIADD3 UR4, UPT, UPT, UR4, 0x100, URZ ;  /* 0x0000010004047890 */ /* 0x000fc8000fffe0ff */
[----:B------:R-:W-:-:S04]  /*15c0*/  UIADD3 UR20, UP0, UPT, UR4, UR20, URZ ;  /* 0x0000001404147290 */ /* 0x000fc8000ff1e0ff */
[----:B------:R-:W-:Y:S01]  /*15d0*/  ULEA.HI.X.SX32 UR21, UR4, UR21, 0x1, UP0 ;  /* 0x0000001504157291 */ /* 0x000fe200080f0eff */
[----:B------:R-:W-:Y:S11]  /*15e0*/  @P0 BRA `(.L_x_51) ;  /* 0x0000000000300947 */ /* 0x000ff60003800000 */
[----:B--23--:R-:W2:Y:S01]  /*15f0*/  S2R R2, SR_LANEID ;  /* 0x0000000000027919 */ /* 0x00cea20000000000 */
[----:B------:R-:W-:Y:S05]  /*1600*/  WARPSYNC.ALL ;  /* 0x0000000000007948 */ /* 0x000fea0003800000 */
[----:B------:R-:W-:Y:S01]  /*1610*/  NOP ;  /* 0x0000000000007918 */ /* 0x000fe20000000000 */
[----:B--2-4-:R-:W-:-:S05]  /*1620*/  IMAD.SHL.U32 R4, R2, 0x4, RZ ;  /* 0x0000000402047824 */ /* 0x014fca00078e00ff */
[----:B------:R-:W2:Y:S01]  /*1630*/  LDS R5, [R4+UR8] ;  /* 0x0000000804057984 */ /* 0x000ea20008000800 */
[----:B------:R-:W-:-:S05]  /*1640*/  IADD3 R2, P1, PT, R4, UR20, RZ ;  /* 0x0000001404027c10 */ /* 0x000fca000ff3e0ff */
[----:B------:R-:W-:-:S05]  /*1650*/  IMAD.X R3, RZ, RZ, UR21, P1 ;  /* 0x00000015ff037e24 */ /* 0x000fca00088e06ff */
[----:B--2---:R2:W3:Y:S01]  /*1660*/  ATOMG.E.EXCH.STRONG.GPU PT, RZ, [R2], R5 ;  /* 0x0000000502ff73a8 */ /* 0x0044e200041ee100 */
[----:B------:R-:W-:-:S04]  /*1670*/  DEPBAR {5,4,3,2,1,0} ;  /* 0x0000003f0000791a */ /* 0x000fc80000000000 */
[----:B------:R-:W4:Y:S02]  /*1680*/  CCTL.E.C.LDCU.IV.DEEP [UR20] ;  /* 0x0000000014007540 */ /* 0x000f240009c08000 */
[----:B----4-:R2:W-:Y:S01]  /*1690*/  UTMACCTL.IV [UR20] ;  /* 0x00000000140079b9 */ /* 0x0105e20008000000 */
[----:B------:R-:W-:Y:S01]  /*16a0*/  NOP ;  /* 0x0000000000007918 */ /* 0x000fe20000000000 */
.L_x_51:
[----:B------:R-:W-:Y:S05]  /*16b0*/  @P0 BRA `(.L_x_52) ;  /* 0x00000000000c0947 */ /* 0x000fea0003800000 */
[----:B------:R0:W-:Y:S01]  /*16c0*/  UTMACMDFLUSH ;  /* 0x00000000000079b7 */ /* 0x0001e20000000000 */
[----:B------:R-:W-:Y:S05]  /*16d0*/  @P0 BRA `(.L_x_52) ;  /* 0x0000000000040947 */ /* 0x000fea0003800000 */
[----:B------:R-:W-:-:S04]  /*16e0*/  DEPBAR.LE SB0, 0x0 ;  /* 0x000080000000791a */ /* 0x000fc80000000000 */
.L_x_52:
[----:B------:R-:W-:Y:S05]  /*16f0*/  WARPSYNC.ALL ;  /* 0x0000000000007948 */ /* 0x000fea0003800000 */
[----:B------:R-:W-:Y:S01]  /*1700*/  NOP ;  /* 0x0000000000007918 */ /* 0x000fe20000000000 */
[----:B---3--:R-:W-:Y:S01]  /*1710*/  BAR.SYNC.DEFER_BLOCKING 0x0 ;  /* 0x0000000000007b1d */ /* 0x008fe20000010000 */
[----:B--2---:R-:W-:Y:S01]  /*1720*/  SHF.R.U32.HI R2, RZ, 0x5, R0 ;  /* 0x00000005ff027819 */ /* 0x004fe20000011600 */
[----:B------:R-:W-:Y:S01]  /*1730*/  UIADD3 UR12, UPT, UPT, UR8, 0xc010, URZ ;  /* 0x0000c010080c7890 */ /* 0x000fe2000fffe0ff */
[----:B------:R-:W-:Y:S01]  /*1740*/  ISETP.GE.AND P0, PT, R10, 0x1, PT ;  /* 0x000000010a00780c */ /* 0x000fe20003f06270 */
[----:B------:R-:W-:Y:S01]  /*1750*/  USHF.L.U32 UR15, UR7, 0x6, URZ ;  /* 0x00000006070f7899 */ /* 0x000fe200080006ff */
[----:B------:R-:W-:Y:S01]  /*1760*/  R2UR UR22, R2 ;  /* 0x00000000021672ca */ /* 0x000fe200000e0000 */
[----:B------:R-:W-:Y:S01]  /*1770*/  VOTEU.ALL UP0, P3 ;  /* 0x0000000000ff7886 */ /* 0x000fe20001800000 */
[----:B------:R-:W-:Y:S01]  /*1780*/  UMOV UR4, 0x1 ;  /* 0x0000000100047882 */ /* 0x000fe20000000000 */
[----:B------:R-:W-:Y:S01]  /*1790*/  VOTEU.ALL UP1, P3 ;  /* 0x0000000000ff7886 */ /* 0x000fe20001820000 */
[----:B------:R-:W-:Y:S01]  /*17a0*/  USHF.L.U32 UR19, UR19, 0x7, URZ ;  /* 0x0000000713137899 */ /* 0x000fe200080006ff */
[----:B------:R-:W-:Y:S01]  /*17b0*/  BSSY.RECONVERGENT B5, `(.L_x_53) ;  /* 0x0000018000057945 */ /* 0x000fe20003800200 */
[----:B------:R-:W-:-:S04]  /*17c0*/  @!UP0 UIADD3 UR10, UPT, UPT, -UR4, 0x100000, URZ ;  /* 0x00100000040a8890 */ /* 0x000fc8000fffe1ff */
[----:B------:R-:W-:Y:S02]  /*17d0*/  @!UP0 USHF.L.U32 UR11, UR10, 0xb, URZ ;  /* 0x0000000b0a0b8899 */ /* 0x000fe400080006ff */
[----:B------:R-:W-:Y:S02]  /*17e0*/  @!UP0 USHF.L.U32 UR10, UR10, 0x1, URZ ;  /* 0x000000010a0a8899 */ /* 0x000fe400080006ff */
[----:B------:R-:W-:-:S04]  /*17f0*/  @!UP0 UIADD3 UR4, UPT, UPT, -UR4, 0x100000, URZ ;  /* 0x0010000004048890 */ /* 0x000fc8000fffe1ff */
[----:B------:R-:W-:Y:S02]  /*1800*/  @!UP0 USHF.L.U32 UR5, UR4, 0xb, URZ ;  /* 0x0000000b04058899 */ /* 0x000fe400080006ff */
[----:B------:R-:W-:Y:S01]  /*1810*/  @!UP0 USHF.L.U32 UR4, UR4, 0x1, URZ ;  /* 0x0000000104048899 */ /* 0x000fe200080006ff */
[----:B------:R-:W-:Y:S01]  /*1820*/  VOTEU.ALL UP0, P3 ;  /* 0x0000000000ff7886 */ /* 0x000fe20001800000 */
[----:B------:R-:W2:Y:S04]  /*1830*/  FENCE.VIEW.ASYNC.S ;  /* 0x00000000000073c6 */ /* 0x000ea80000000000 */
[----:B--2---:R2:W3:Y:S06]  /*1840*/  @!UP0 SYNCS.EXCH.64 URZ, [UR8+0xc000], UR10 ;  /* 0x00c0000a08ff85b2 */ /* 0x0044ec0008000100 */
[----:B------:R2:W3:Y:S02]  /*1850*/  @!UP1 SYNCS.EXCH.64 URZ, [UR8+0xc010], UR4 ;  /* 0x00c0100408ff95b2 */ /* 0x0004e40008000100 */
[----:B---3--:R-:W-:Y:S06]  /*1860*/  BAR.SYNC.DEFER_BLOCKING 0x0 ;  /* 0x0000000000007b1d */ /* 0x008fec0000010000 */
[----:B------:R-:W-:Y:S05]  /*1870*/  @P3 BRA `(.L_x_54) ;  /* 0x00000000002c3947 */ /* 0x000fea0003800000 */
[----:B--2---:R-:W-:Y:S02]  /*1880*/  UMOV UR4, 0x1 ;  /* 0x0000000100047882 */ /* 0x004fe40000000000 */
[----:B------:R-:W-:-:S04]  /*1890*/  UIADD3 UR10, UPT, UPT, -UR4, 0x100000, URZ ;  /* 0x00100000040a7890 */ /* 0x000fc8000fffe1ff */
[----:B------:R-:W-:Y:S02]  /*18a0*/  USHF.L.U32 UR11, UR10, 0xb, URZ ;  /* 0x0000000b0a0b7899 */ /* 0x000fe400080006ff */
[----:B------:R-:W-:Y:S02]  /*18b0*/  USHF.L.U32 UR10, UR10, 0x1, URZ ;  /* 0x000000010a0a7899 */ /* 0x000fe400080006ff */
[----:B------:R-:W-:-:S04]  /*18c0*/  UIADD3 UR4, UPT, UPT, -UR4, 0x100000, URZ ;  /* 0x0010000004047890 */ /* 0x000fc8000fffe1ff */
[----:B------:R-:W-:Y:S02]  /*18d0*/  USHF.L.U32 UR5, UR4, 0xb, URZ ;  /* 0x0000000b04057899 */ /* 0x000fe400080006ff */
[----:B------:R-:W-:Y:S01]  /*18e0*/  USHF.L.U32 UR4, UR4, 0x1, URZ ;  /* 0x0000000104047899 */ /* 0x000fe200080006ff */
[----:B------:R-:W2:Y:S03]  /*18f0*/  FENCE.VIEW.ASYNC.S ;  /* 0x00000000000073c6 */ /* 0x000ea60000000000 */
[----:B--2---:R3:W2:Y:S08]  /*1900*/  SYNCS.EXCH.64 URZ, [UR8+0xc008], UR10 ;  /* 0x00c0080a08ff75b2 */ /* 0x0046b00008000100 */
[----:B------:R3:W4:Y:S02]  /*1910*/  SYNCS.EXCH.64 URZ, [UR8+0xc018], UR4 ;  /* 0x00c0180408ff75b2 */ /* 0x0007240008000100 */
[----:B---3--:R-:W-:Y:S01]  /*1920*/  NOP ;  /* 0x0000000000007918 */ /* 0x008fe20000000000 */
.L_x_54:
[----:B--2---:R-:W-:Y:S05]  /*1930*/  BSYNC.RECONVERGENT B5 ;  /* 0x0000000000057941 */ /* 0x004fea0003800200 */
.L_x_53:
[----:B------:R-:W-:Y:S05]  /*1940*/  @!P0 BRA `(.L_x_55) ;  /* 0x0000000800788947 */ /* 0x000fea0003800000 */
[----:B----4-:R-:W-:Y:S01]  /*1950*/  BAR.SYNC.DEFER_BLOCKING 0x0 ;  /* 0x0000000000007b1d */ /* 0x010fe20000010000 */
[----:B------:R-:W-:Y:S01]  /*1960*/  ELECT P1, URZ, PT ;  /* 0x0000000000ff782f */ /* 0x000fe20003820000 */
[----:B------:R-:W-:Y:S01]  /*1970*/  @!P3 IMAD.MOV.U32 R2, RZ, RZ, 0x6000 ;  /* 0x00006000ff02b424 */ /* 0x000fe200078e00ff */
[----:B------:R-:W-:Y:S02]  /*1980*/  UIADD3 UR4, UPT, UPT, UR8, 0x8000, URZ ;  /* 0x0000800008047890 */ /* 0x000fe4000fffe0ff */
[----:B------:R-:W-:Y:S01]  /*1990*/  ISETP.LT.U32.AND P1, PT, R68, 0x20, P1 ;  /* 0x000000204400780c */ /* 0x000fe20000f21070 */
[----:B------:R-:W-:Y:S01]  /*19a0*/  UMOV UR7, UR15 ;  /* 0x0000000f00077c82 */ /* 0x000fe20008000000 */
[----:B------:R-:W-:Y:S01]  /*19b0*/  ELECT P0, URZ, PT ;  /* 0x0000000000ff782f */ /* 0x000fe20003800000 */
[----:B------:R-:W-:-:S03]  /*19c0*/  UMOV UR11, UR19 ;  /* 0x00000013000b7c82 */ /* 0x000fc60008000000 */
[----:B------:R-:W-:-:S07]  /*19d0*/  ISETP.LT.U32.AND P0, PT, R68, 0x20, P0 ;  /* 0x000000204400780c */ /* 0x000fce0000701070 */
[----:B------:R-:W-:Y:S01]  /*19e0*/  VOTEU.ANY UP0, P1 ;  /* 0x0000000000ff7886 */ /* 0x000fe20000800100 */
[----:B------:R-:W-:-:S04]  /*19f0*/  VOTEU.ANY UP2, P1 ;  /* 0x0000000000ff7886 */ /* 0x000fc80000840100 */
[----:B------:R-:W-:Y:S02]  /*1a00*/  @UP0 UIADD3 UR5, UPT, UPT, UR8, 0xc000, URZ ;  /* 0x0000c00008050890 */ /* 0x000fe4000fffe0ff */
[----:B------:R2:W-:Y:S01]  /*1a10*/  @!P3 SYNCS.ARRIVE.TRANS64 RZ, [UR8+0xc000], R2 ;  /* 0x00c00002ffffb9a7 */ /* 0x0005e20008000008 */
[----:B------:R-:W-:Y:S01]  /*1a20*/  @UP0 UMOV UR6, URZ ;  /* 0x000000ff00060c82 */ /* 0x000fe20008000000 */
[----:B------:R-:W-:Y:S01]  /*1a30*/  BAR.SYNC.DEFER_BLOCKING 0x0 ;  /* 0x0000000000007b1d */ /* 0x000fe20000010000 */
[----:B------:R-:W-:-:S05]  /*1a40*/  UISETP.NE.U32.AND UP0, UPT, UR22, URZ, UPT ;  /* 0x000000ff1600728c */ /* 0x000fca000bf05070 */
[----:B------:R-:W-:Y:S01]  /*1a50*/  VOTEU.ANY UP1, P0 ;  /* 0x0000000000ff7886 */ /* 0x000fe20000020100 */
[----:B------:R-:W-:-:S04]  /*1a60*/  VOTEU.ANY UP3, P0 ;  /* 0x0000000000ff7886 */ /* 0x000fc80000060100 */
[----:B------:R-:W-:Y:S01]  /*1a70*/  @UP1 UIADD3 UR9, UPT, UPT, UR8, 0xc000, URZ ;  /* 0x0000c00008091890 */ /* 0x000fe2000fffe0ff */
[----:B------:R-:W-:Y:S01]  /*1a80*/  @UP1 UMOV UR10, URZ ;  /* 0x000000ff000a1c82 */ /* 0x000fe20008000000 */
[----:B------:R2:W-:Y:S01]  /*1a90*/  @UP2 UTMALDG.2D [UR4], [UR24] ;  /* 0x00000004180025b4 */ /* 0x0005e20008008000 */
[----:B------:R3:W-:Y:S06]  /*1aa0*/  MEMBAR.ALL.CTA ;  /* 0x0000000000007992 */ /* 0x0007ec0000008000 */
[----:B---3--:R-:W3:Y:S02]  /*1ab0*/  FENCE.VIEW.ASYNC.S ;  /* 0x00000000000073c6 */ /* 0x008ee40000000000 */
[----:B---3--:R-:W-:Y:S06]  /*1ac0*/  BAR.SYNC.DEFER_BLOCKING 0x0 ;  /* 0x0000000000007b1d */ /* 0x008fec0000010000 */
[----:B------:R2:W-:Y:S02]  /*1ad0*/  @UP3 UTMALDG.2D [UR8], [UR26] ;  /* 0x000000081a0035b4 */ /* 0x0005e40008008000 */
[----:B------:R-:W-:Y:S06]  /*1ae0*/  BAR.SYNC.DEFER_BLOCKING 0x0 ;  /* 0x0000000000007b1d */ /* 0x000fec0000010000 */
[----:B------:R-:W3:Y:S02]  /*1af0*/  SYNCS.PHASECHK.TRANS64.TRYWAIT P0, [UR8+0xc000], RZ ;  /* 0x00c000ffff0075a7 */ /* 0x000ee40008001108 */
[----:B--23--:R-:W-:Y:S05]  /*1b00*/  @!P0 BRA `(.L_x_56) ;  /* 0x00000010001c8947 */ /* 0x00cfea0003800000 */
.L_x_70:
[----:B------:R-:W-:Y:S05]  /*1b10*/  BRA.U UP0, `(.L_x_57) ;  /* 0x0000000100747547 */ /* 0x000fea000b800000 */
[----:B------:R-:W-:Y:S02]  /*1b20*/  USHF.R.U32.HI UR6, URZ, 0x4, UR4 ;  /* 0x00000004ff067899 */ /* 0x000fe40008011604 */
[----:B------:R-:W-:Y:S02]  /*1b30*/  USHF.R.U32.HI UR10, URZ, 0x4, UR8 ;  /* 0x00000004ff0a7899 */ /* 0x000fe40008011608 */
[----:B------:R-:W-:Y:S02]  /*1b40*/  USGXT.U32 UR6, UR6, 0xe ;  /* 0x0000000e0606789a */ /* 0x000fe40008000000 */
[----:B------:R-:W-:Y:S02]  /*1b50*/  USGXT.U32 UR10, UR10, 0xe ;  /* 0x0000000e0a0a789a */ /* 0x000fe40008000000 */
[----:B------:R-:W-:Y:S02]  /*1b60*/  UIADD3 UR34, UP0, UPT, UR6, 0x2, URZ ;  /* 0x0000000206227890 */ /* 0x000fe4000ff1e0ff */
[----:B------:R-:W-:Y:S01]  /*1b70*/  UIADD3 UR32, UP1, UPT, UR10, 0x2, URZ ;  /* 0x000000020a207890 */ /* 0x000fe2000ff3e0ff */
[----:B------:R-:W-:Y:S01]  /*1b80*/  UMOV UR4, URZ ;  /* 0x000000ff00047c82 */ /* 0x000fe20008000000 */
[----:B------:R-:W-:Y:S01]  /*1b90*/  UMOV UR5, URZ ;  /* 0x000000ff00057c82 */ /* 0x000fe20008000000 */
[----:B------:R-:W-:-:S02]  /*1ba0*/  UIADD3.X UR35, UPT, UPT, UR4, 0x40004040, URZ, UP0, !UPT ;  /* 0x4000404004237890 */ /* 0x000fc400087fe4ff */
[----:B------:R-:W-:Y:S02]  /*1bb0*/  UIADD3.X UR33, UPT, UPT, UR5, 0x40004040, URZ, UP1, !UPT ;  /* 0x4000404005217890 */ /* 0x000fe40008ffe4ff */
[----:B------:R-:W-:Y:S02]  /*1bc0*/  UIADD3.64 UR4, UPT, UPT, UR34, 0x2, URZ ;  /* 0x0000000222047897 */ /* 0x000fe4000fffe0ff */
[----:B------:R-:W-:Y:S02]  /*1bd0*/  UIADD3.64 UR16, UPT, UPT, UR32, 0x2, URZ ;  /* 0x0000000220107897 */ /* 0x000fe4000fffe0ff */
[----:B------:R-:W-:Y:S02]  /*1be0*/  UIADD3.64 UR28, UPT, UPT, UR34, 0x4, URZ ;  /* 0x00000004221c7897 */ /* 0x000fe4000fffe0ff */
[----:B------:R-:W-:Y:S01]  /*1bf0*/  UIADD3.64 UR30, UPT, UPT, UR32, 0x4, URZ ;  /* 0x00000004201e7897 */ /* 0x000fe2000fffe0ff */
[----:B------:R-:W-:Y:S01]  /*1c00*/  UMOV UR36, 0x0 ;  /* 0x0000000000247882 */ /* 0x000fe20000000000 */
[----:B------:R-:W-:Y:S01]  /*1c10*/  UMOV UR37, 0x4200490 ;  /* 0x0420049000257882 */ /* 0x000fe20000000000 */
[----:B------:R-:W-:Y:S01]  /*1c20*/  UMOV UR7, 0x40004040 ;  /* 0x4000404000077882 */ /* 0x000fe20000000000 */
[----:B------:R-:W-:Y:S01]  /*1c30*/  UMOV UR11, 0x40004040 ;  /* 0x40004040000b7882 */ /* 0x000fe20000000000 */
[----:B------:R-:W-:Y:S01]  /*1c40*/  UMOV UR38, 0x0 ;  /* 0x0000000000267882 */ /* 0x000fe20000000000 */
[----:B------:R-:W-:Y:S01]  /*1c50*/  UMOV UR39, 0x4200490 ;  /* 0x0420049000277882 */ /* 0x000fe20000000000 */
[----:B------:R-:W-:Y:S01]  /*1c60*/  UMOV UR40, 0x0 ;  /* 0x0000000000287882 */ /* 0x000fe20000000000 */
[----:B------:R-:W-:Y:S01]  /*1c70*/  UMOV UR41, 0x4200490 ;  /* 0x0420049000297882 */ /* 0x000fe20000000000 */
[----:B------:R2:W-:Y:S01]  /*1c80*/  UTCHMMA gdesc[UR6], gdesc[UR10], tmem[UR23], tmem[UR36], idesc[UR37], !UPT ;  /* 0x00ff240a060075ea */ /* 0x0005e2000f800017 */
[----:B------:R-:W-:Y:S01]  /*1c90*/  UMOV UR42, 0x0 ;  /* 0x00000000002a7882 */ /* 0x000fe20000000000 */
[----:B------:R-:W-:Y:S01]  /*1ca0*/  UMOV UR43, 0x4200490 ;  /* 0x04200490002b7882 */ /* 0x000fe20000000000 */
[----:B------:R2:W-:Y:S01]  /*1cb0*/  UTCHMMA gdesc[UR34], gdesc[UR32], tmem[UR23], tmem[UR38], idesc[UR39], UPT ;  /* 0x00ff2620220075ea */ /* 0x0005e2000b800017 */
[----:B------:R2:W-:Y:S01]  /*1cc0*/  UTCHMMA gdesc[UR4], gdesc[UR16], tmem[UR23], tmem[UR40], idesc[UR41], UPT ;  /* 0x00ff2810040075ea */ /* 0x0005e2000b800017 */
[----:B------:R2:W-:Y:S01]  /*1cd0*/  UTCHMMA gdesc[UR28], gdesc[UR30], tmem[UR23], tmem[UR42], idesc[UR43], UPT ;  /* 0x00ff2a1e1c0075ea */ /* 0x0005e2000b800017 */
[----:B------:R-:W-:Y:S01]  /*1ce0*/  NOP ;  /* 0x0000000000007918 */ /* 0x000fe20000000000 */
.L_x_57:
[----:B------:R-:W-:Y:S01]  /*1cf0*/  ELECT P0, URZ, PT ;  /* 0x0000000000ff782f */ /* 0x000fe20003800000 */
[----:B--2---:R-:W-:Y:S01]  /*1d00*/  UMOV UR4, UR12 ;  /* 0x0000000c00047c82 */ /* 0x004fe20008000000 */
[----:B------:R-:W-:Y:S02]  /*1d10*/  UMOV UR5, URZ ;  /* 0x000000ff00057c82 */ /* 0x000fe40008000000 */
[----:B------:R-:W-:-:S13]  /*1d20*/  ISETP.LT.U32.AND P0, PT, R68, 0x20, P0 ;  /* 0x000000204400780c */ /* 0x000fda0000701070 */
[----:B------:R-:W-:Y:S01]  /*1d30*/  VOTEU.ANY UP0, P0 ;  /* 0x0000000000ff7886 */ /* 0x000fe20000000100 */
[----:B------:R-:W-:Y:S01]  /*1d40*/  VOTEU.ANY UP1, P0 ;  /* 0x0000000000ff7886 */ /* 0x000fe20000020100 */
[----:B------:R-:W-:-:S03]  /*1d50*/  ISETP.GE.U32.AND P0, PT, R10, 0x41, PT ;  /* 0x000000410a00780c */ /* 0x000fc60003f06070 */
[----:B------:R-:W-:Y:S02]  /*1d60*/  @UP0 UMOV UR4, UR4 ;  /* 0x0000000400040c82 */ /* 0x000fe40008000000 */
[----:B------:R2:W-:Y:S01]  /*1d70*/  @UP1 UTCBAR [UR4], URZ ;  /* 0x000000ff040013e9 */ /* 0x0005e200080000ff */
[----:B------:R-:W-:Y:S06]  /*1d80*/  BAR.SYNC.DEFER_BLOCKING 0x0 ;  /* 0x0000000000007b1d */ /* 0x000fec0000010000 */
[----:B------:R-:W3:Y:S02]  /*1d90*/  SYNCS.PHASECHK.TRANS64.TRYWAIT P1, [UR8+0xc010], RZ ;  /* 0x00c010ffff0075a7 */ /* 0x000ee40008021108 */
[----:B--23--:R-:W-:Y:S05]  /*1da0*/  @!P1 BRA `(.L_x_58) ;  /* 0x0000000c00809947 */ /* 0x00cfea0003800000 */
.L_x_71:
[----:B------:R-:W-:Y:S01]  /*1db0*/  UMOV UR4, URZ ;  /* 0x000000ff00047c82 */ /* 0x000fe20008000000 */
[----:B------:R-:W-:Y:S05]  /*1dc0*/  @!P0 BRA `(.L_x_55) ;  /* 0x0000000400588947 */ /* 0x000fea0003800000 */
[----:B------:R-:W2:Y:S01]  /*1dd0*/  LDCU UR29, c[0x0][0x3a0] ;  /* 0x00007400ff1d77ac */ /* 0x000ea20008000800 */
[----:B------:R-:W-:Y:S01]  /*1de0*/  UMOV UR9, 0x1 ;  /* 0x0000000100097882 */ /* 0x000fe20000000000 */
[----:B------:R-:W-:-:S05]  /*1df0*/  UMOV UR14, 0x40 ;  /* 0x00000040000e7882 */ /* 0x000fca0000000000 */
.L_x_62:
[----:B------:R-:W-:Y:S01]  /*1e00*/  BAR.SYNC.DEFER_BLOCKING 0x0 ;  /* 0x0000000000007b1d */ /* 0x000fe20000010000 */
[----:B------:R-:W-:Y:S01]  /*1e10*/  ULEA UR28, UR9, UR8, 0x3 ;  /* 0x00000008091c7291 */ /* 0x000fe2000f8e18ff */
[----:B------:R-:W-:Y:S01]  /*1e20*/  @!P3 IMAD.MOV.U32 R2, RZ, RZ, 0x6000 ;  /* 0x00006000ff02b424 */ /* 0x000fe200078e00ff */
[----:B------:R-:W-:Y:S01]  /*1e30*/  ELECT P1, URZ, PT ;  /* 0x0000000000ff782f */ /* 0x000fe20003820000 */
[----:B------:R-:W-:-:S03]  /*1e40*/  ULEA UR12, UR9, UR8, 0xd ;  /* 0x00000008090c7291 */ /* 0x000fc6000f8e68ff */
[----:B------:R-:W-:Y:S02]  /*1e50*/  ISETP.LT.U32.AND P1, PT, R68, 0x20, P1 ;  /* 0x000000204400780c */ /* 0x000fe40000f21070 */
[----:B------:R-:W-:Y:S01]  /*1e60*/  ELECT P0, URZ, PT ;  /* 0x0000000000ff782f */ /* 0x000fe20003800000 */
[----:B------:R-:W-:-:S03]  /*1e70*/  UIADD3 UR12, UPT, UPT, UR12, 0x8000, URZ ;  /* 0x000080000c0c7890 */ /* 0x000fc6000fffe0ff */
[----:B------:R-:W-:Y:S01]  /*1e80*/  ISETP.LT.U32.AND P0, PT, R68, 0x20, P0 ;  /* 0x000000204400780c */ /* 0x000fe20000701070 */
[----:B------:R-:W-:Y:S01]  /*1e90*/  ULEA UR16, UR9, UR8, 0xe ;  /* 0x0000000809107291 */ /* 0x000fe2000f8e70ff */
[----:B------:R-:W-:Y:S01]  /*1ea0*/  UMOV UR18, UR14 ;  /* 0x0000000e00127c82 */ /* 0x000fe20008000000 */
[----:B------:R-:W-:-:S04]  /*1eb0*/  USHF.L.U32 UR5, UR4, 0x1f, URZ ;  /* 0x0000001f04057899 */ /* 0x000fc800080006ff */
[----:B------:R-:W-:Y:S01]  /*1ec0*/  VOTEU.ANY UP0, P1 ;  /* 0x0000000000ff7886 */ /* 0x000fe20000800100 */
[----:B------:R3:W-:Y:S04]  /*1ed0*/  @!P3 SYNCS.ARRIVE.TRANS64 RZ, [UR28+0xc000], R2 ;  /* 0x00c00002ffffb9a7 */ /* 0x0007e8000800001c */
[----:B------:R-:W-:Y:S01]  /*1ee0*/  @UP0 UIADD3 UR13, UPT, UPT, UR28, 0xc000, URZ ;  /* 0x0000c0001c0d0890 */ /* 0x000fe2000fffe0ff */
[----:B------:R-:W-:Y:S01]  /*1ef0*/  VOTEU.ANY UP0, P1 ;  /* 0x0000000000ff7886 */ /* 0x000fe20000800100 */
[----:B------:R-:W-:Y:S01]  /*1f00*/  BAR.SYNC.DEFER_BLOCKING 0x0 ;  /* 0x0000000000007b1d */ /* 0x000fe20000010000 */
[----:B---3--:R-:W-:-:S05]  /*1f10*/  IMAD.U32 R2, RZ, RZ, UR5 ;  /* 0x00000005ff027e24 */ /* 0x008fca000f8e00ff */
[----:B------:R-:W-:-:S05]  /*1f20*/  VOTEU.ANY UP1, P0 ;  /* 0x0000000000ff7886 */ /* 0x000fca0000020100 */
[----:B------:R-:W-:Y:S01]  /*1f30*/  @UP1 UIADD3 UR17, UPT, UPT, UR28, 0xc000, URZ ;  /* 0x0000c0001c111890 */ /* 0x000fe2000fffe0ff */
[----:B------:R-:W-:Y:S01]  /*1f40*/  VOTEU.ANY UP1, P0 ;  /* 0x0000000000ff7886 */ /* 0x000fe20000020100 */
[----:B------:R3:W-:Y:S01]  /*1f50*/  @UP0 UTMALDG.2D [UR12], [UR24] ;  /* 0x0000000c180005b4 */ /* 0x0007e20008008000 */
[----:B------:R-:W-:Y:S01]  /*1f60*/  UISETP.NE.U32.AND UP0, UPT, UR22, URZ, UPT ;  /* 0x000000ff1600728c */ /* 0x000fe2000bf05070 */
[----:B------:R4:W-:Y:S06]  /*1f70*/  MEMBAR.ALL.CTA ;  /* 0x0000000000007992 */ /* 0x0009ec0000008000 */
[----:B----4-:R-:W4:Y:S02]  /*1f80*/  FENCE.VIEW.ASYNC.S ;  /* 0x00000000000073c6 */ /* 0x010f240000000000 */
[----:B----4-:R-:W-:Y:S06]  /*1f90*/  BAR.SYNC.DEFER_BLOCKING 0x0 ;  /* 0x0000000000007b1d */ /* 0x010fec0000010000 */
[----:B------:R3:W-:Y:S02]  /*1fa0*/  @UP1 UTMALDG.2D [UR16], [UR26] ;  /* 0x000000101a0015b4 */ /* 0x0007e40008008000 */
[----:B------:R-:W-:Y:S06]  /*1fb0*/  BAR.SYNC.DEFER_BLOCKING 0x0 ;  /* 0x0000000000007b1d */ /* 0x000fec0000010000 */
[----:B------:R-:W4:Y:S02]  /*1fc0*/  SYNCS.PHASECHK.TRANS64.TRYWAIT P0, [UR28+0xc000], R2 ;  /* 0x00c00002ff0075a7 */ /* 0x000f24000800111c */
[----:B---34-:R-:W-:Y:S05]  /*1fd0*/  @!P0 BRA `(.L_x_59) ;  /* 0x0000000c00008947 */ /* 0x018fea0003800000 */
.L_x_72:
        /* <DEDUP_REMOVED lines=11> */
[----:B------:R-:W-:Y:S02]  /*2090*/  UIADD3 UR6, UP0, UPT, UR16, 0x2, URZ ;  /* 0x0000000210067890 */ /* 0x000fe4000ff1e0ff */
[----:B------:R-:W-:Y:S02]  /*20a0*/  UIADD3 UR32, UP1, UPT, UR30, 0x2, URZ ;  /* 0x000000021e207890 */ /* 0x000fe4000ff3e0ff */
[----:B------:R-:W-:Y:S02]  /*20b0*/  UIADD3 UR34, UP2, UPT, UR16, 0x4, URZ ;  /* 0x0000000410227890 */ /* 0x000fe4000ff5e0ff */
[----:B------:R-:W-:Y:S02]  /*20c0*/  UIADD3 UR36, UP3, UPT, UR30, 0x4, URZ ;  /* 0x000000041e247890 */ /* 0x000fe4000ff7e0ff */
[----:B------:R-:W-:-:S02]  /*20d0*/  UIADD3.X UR7, UPT, UPT, UR17, URZ, URZ, UP0, !UPT ;  /* 0x000000ff11077290 */ /* 0x000fc400087fe4ff */
[----:B------:R-:W-:Y:S02]  /*20e0*/  UIADD3.X UR33, UPT, UPT, UR31, URZ, URZ, UP1, !UPT ;  /* 0x000000ff1f217290 */ /* 0x000fe40008ffe4ff */
[----:B------:R-:W-:Y:S02]  /*20f0*/  UIADD3.X UR35, UPT, UPT, UR17, URZ, URZ, UP2, !UPT ;  /* 0x000000ff11237290 */ /* 0x000fe400097fe4ff */
[----:B------:R-:W-:Y:S01]  /*2100*/  UIADD3.X UR37, UPT, UPT, UR31, URZ, URZ, UP3, !UPT ;  /* 0x000000ff1f257290 */ /* 0x000fe20009ffe4ff */
        /* <DEDUP_REMOVED lines=8> */
[----:B------:R3:W-:Y:S01]  /*2190*/  UTCHMMA gdesc[UR10], gdesc[UR12], tmem[UR23], tmem[UR38], idesc[UR39], UPT ;  /* 0x00ff260c0a0075ea */ /* 0x0007e2000b800017 */
[----:B------:R-:W-:Y:S01]  /*21a0*/  UMOV UR44, 0x0 ;  /* 0x00000000002c7882 */ /* 0x000fe20000000000 */
[----:B------:R-:W-:Y:S01]  /*21b0*/  UMOV UR45, 0x4200490 ;  /* 0x04200490002d7882 */ /* 0x000fe20000000000 */
[----:B------:R3:W-:Y:S01]  /*21c0*/  UTCHMMA gdesc[UR16], gdesc[UR30], tmem[UR23], tmem[UR40], idesc[UR41], UPT ;  /* 0x00ff281e100075ea */ /* 0x0007e2000b800017 */
[----:B------:R3:W-:Y:S01]  /*21d0*/  UTCHMMA gdesc[UR6], gdesc[UR32], tmem[UR23], tmem[UR42], idesc[UR43], UPT ;  /* 0x00ff2a20060075ea */ /* 0x0007e2000b800017 */
[----:B------:R3:W-:Y:S01]  /*21e0*/  UTCHMMA gdesc[UR34], gdesc[UR36], tmem[UR23], tmem[UR44], idesc[UR45], UPT ;  /* 0x00ff2c24220075ea */ /* 0x0007e2000b800017 */
[----:B------:R-:W-:Y:S01]  /*21f0*/  NOP ;  /* 0x0000000000007918 */ /* 0x000fe20000000000 */
.L_x_60:
[----:B------:R-:W-:Y:S01]  /*2200*/  ELECT P0, URZ, PT ;  /* 0x0000000000ff782f */ /* 0x000fe20003800000 */
[----:B---3--:R-:W-:-:S03]  /*2210*/  UIADD3 UR6, UPT, UPT, UR28, 0xc010, URZ ;  /* 0x0000c0101c067890 */ /* 0x008fc6000fffe0ff */
[----:B------:R-:W-:Y:S01]  /*2220*/  ISETP.LT.U32.AND P0, PT, R68, 0x20, P0 ;  /* 0x000000204400780c */ /* 0x000fe20000701070 */
[----:B------:R-:W-:-:S12]  /*2230*/  UMOV UR7, URZ ;  /* 0x000000ff00077c82 */ /* 0x000fd80008000000 */
[----:B------:R-:W-:Y:S01]  /*2240*/  VOTEU.ANY UP0, P0 ;  /* 0x0000000000ff7886 */ /* 0x000fe20000000100 */
[----:B------:R-:W-:-:S04]  /*2250*/  VOTEU.ANY UP1, P0 ;  /* 0x0000000000ff7886 */ /* 0x000fc80000020100 */
[----:B------:R-:W-:Y:S02]  /*2260*/  @UP0 UMOV UR6, UR6 ;  /* 0x0000000600060c82 */ /* 0x000fe40008000000 */
[----:B------:R3:W-:Y:S01]  /*2270*/  @UP1 UTCBAR [UR6], URZ ;  /* 0x000000ff060013e9 */ /* 0x0007e200080000ff */
[----:B------:R-:W-:Y:S06]  /*2280*/  BAR.SYNC.DEFER_BLOCKING 0x0 ;  /* 0x0000000000007b1d */ /* 0x000fec0000010000 */
[----:B------:R-:W4:Y:S02]  /*2290*/  SYNCS.PHASECHK.TRANS64.TRYWAIT P0, [UR28+0xc010], R2 ;  /* 0x00c01002ff0075a7 */ /* 0x000f24000800111c */
[----:B---34-:R-:W-:Y:S05]  /*22a0*/  @!P0 BRA `(.L_x_61) ;  /* 0x0000000800588947 */ /* 0x018fea0003800000 */
.L_x_73:
[----:B------:R-:W-:Y:S02]  /*22b0*/  UIADD3 UR9, UPT, UPT, UR9, 0x1, URZ ;  /* 0x0000000109097890 */ /* 0x000fe4000fffe0ff */
[----:B------:R-:W-:Y:S02]  /*22c0*/  UIADD3 UR14, UPT, UPT, UR14, 0x40, URZ ;  /* 0x000000400e0e7890 */ /* 0x000fe4000fffe0ff */
[----:B------:R-:W-:-:S04]  /*22d0*/  UISETP.NE.U32.AND UP0, UPT, UR9, 0x2, UPT ;  /* 0x000000020900788c */ /* 0x000fc8000bf05070 */
[----:B------:R-:W-:Y:S02]  /*22e0*/  USEL UR5, URZ, 0x1, UP0 ;  /* 0x00000001ff057887 */ /* 0x000fe40008000000 */
[----:B------:R-:W-:Y:S02]  /*22f0*/  USEL UR9, UR9, URZ, UP0 ;  /* 0x000000ff09097287 */ /* 0x000fe40008000000 */
[----:B--2---:R-:W-:Y:S02]  /*2300*/  UISETP.GE.AND UP0, UPT, UR14, UR29, UPT ;  /* 0x0000001d0e00728c */ /* 0x004fe4000bf06270 */
[----:B------:R-:W-:-:S07]  /*2310*/  ULOP3.LUT UR4, UR4, UR5, URZ, 0x3c, !UPT ;  /* 0x0000000504047292 */ /* 0x000fce000f8e3cff */
[----:B------:R-:W-:Y:S05]  /*2320*/  BRA.U !UP0, `(.L_x_62) ;  /* 0xfffffff908b47547 */ /* 0x000fea000b83ffff */
.L_x_55:
[----:B----4-:R-:W-:Y:S06]  /*2330*/  BAR.SYNC.DEFER_BLOCKING 0x0 ;  /* 0x0000000000007b1d */ /* 0x010fec0000010000 */
[----:B------:R-:W-:Y:S04]  /*2340*/  BSSY.RECONVERGENT B5, `(.L_x_63) ;  /* 0x0000004000057945 */ /* 0x000fe80003800200 */
[----:B------:R-:W-:Y:S05]  /*2350*/  @P3 BRA `(.L_x_64) ;  /* 0x0000000000083947 */ /* 0x000fea0003800000 */
[----:B------:R-:W2:Y:S02]  /*2360*/  SYNCS.CCTL.IV [UR8+0xc000] ;  /* 0x00c00000ff0079b1 */ /* 0x000ea40008000008 */
[----:B--2---:R-:W2:Y:S02]  /*2370*/  SYNCS.CCTL.IV [UR8+0xc010] ;  /* 0x00c01000ff0079b1 */ /* 0x004ea40008000008 */
.L_x_64:
[----:B------:R-:W-:Y:S05]  /*2380*/  BSYNC.RECONVERGENT B5 ;  /* 0x0000000000057941 */ /* 0x000fea0003800200 */
.L_x_63:
[----:B--2---:R-:W-:Y:S06]  /*2390*/  BAR.SYNC.DEFER_BLOCKING 0x0 ;  /* 0x0000000000007b1d */ /* 0x004fec0000010000 */
[----:B------:R-:W-:Y:S04]  /*23a0*/  BSSY.RECONVERGENT B5, `(.L_x_65) ;  /* 0x0000004000057945 */ /* 0x000fe80003800200 */
[----:B------:R-:W-:Y:S05]  /*23b0*/  @P3 BRA `(.L_x_66) ;  /* 0x0000000000083947 */ /* 0x000fea0003800000 */
[----:B------:R-:W2:Y:S02]  /*23c0*/  SYNCS.CCTL.IV [UR8+0xc008] ;  /* 0x00c00800ff0079b1 */ /* 0x000ea40008000008 */
[----:B--2---:R-:W2:Y:S02]  /*23d0*/  SYNCS.CCTL.IV [UR8+0xc018] ;  /* 0x00c01800ff0079b1 */ /* 0x004ea40008000008 */
.L_x_66:
[----:B------:R-:W-:Y:S05]  /*23e0*/  BSYNC.RECONVERGENT B5 ;  /* 0x0000000000057941 */ /* 0x000fea0003800200 */
.L_x_65:
[----:B------:R-:W-:Y:S01]  /*23f0*/  USHF.L.U32 UR4, UR22, 0x15, URZ ;  /* 0x0000001516047899 */ /* 0x000fe200080006ff */
[C---:B------:R-:W-:Y:S01]  /*2400*/  IMAD.SHL.U32 R4, R0.reuse, 0x80, RZ ;  /* 0x0000008000047824 */ /* 0x040fe200078e00ff */
[----:B------:R-:W-:Y:S01]  /*2410*/  ELECT P0, URZ, PT ;  /* 0x0000000000ff782f */ /* 0x000fe20003800000 */
[C---:B------:R-:W-:Y:S01]  /*2420*/  IMAD.SHL.U32 R2, R0.reuse, 0x40, RZ ;  /* 0x0000004000027824 */ /* 0x040fe200078e00ff */
[----:B------:R-:W-:Y:S01]  /*2430*/  ULOP3.LUT UR4, UR4, 0x600000, URZ, 0xc0, !UPT ;  /* 0x0060000004047892 */ /* 0x000fe2000f8ec0ff */
[----:B------:R-:W-:Y:S01]  /*2440*/  IMAD.SHL.U32 R3, R0, 0x10, RZ ;  /* 0x0000001000037824 */ /* 0x000fe200078e00ff */
[----:B------:R-:W-:Y:S01]  /*2450*/  LOP3.LUT R5, R4, 0x780, RZ, 0xc0, !PT ;  /* 0x0000078004057812 */ /* 0x000fe200078ec0ff */
[----:B------:R-:W-:Y:S01]  /*2460*/  IMAD.SHL.U32 R0, R0, 0x200, RZ ;  /* 0x0000020000007824 */ /* 0x000fe200078e00ff */
[----:B------:R-:W-:Y:S01]  /*2470*/  LOP3.LUT R2, R2, 0x1800, RZ, 0xc0, !PT ;  /* 0x0000180002027812 */ /* 0x000fe200078ec0ff */
[----:B------:R-:W-:Y:S01]  /*2480*/  UIADD3 UR4, UPT, UPT, UR23, UR4, URZ ;  /* 0x0000000417047290 */ /* 0x000fe2000fffe0ff */
[----:B------:R-:W-:Y:S01]  /*2490*/  ISETP.LT.U32.AND P0, PT, R68, 0x40, P0 ;  /* 0x000000404400780c */ /* 0x000fe20000701070 */
[----:B------:R-:W-:Y:S01]  /*24a0*/  ULOP3.LUT UR22, UR22, 0x1, URZ, 0xc0, !UPT ;  /* 0x0000000116167892 */ /* 0x000fe2000f8ec0ff */
[----:B------:R-:W-:Y:S01]  /*24b0*/  LOP3.LUT R5, R5, 0x2000, R0, 0xf8, !PT ;  /* 0x0000200005057812 */ /* 0x000fe200078ef800 */
[----:B------:R-:W-:Y:S01]  /*24c0*/  UMOV UR6, UR15 ;  /* 0x0000000f00067c82 */ /* 0x000fe20008000000 */
[----:B------:R-:W-:Y:S01]  /*24d0*/  LOP3.LUT R2, R2, 0x70, R3, 0xf8, !PT ;  /* 0x0000007002027812 */ /* 0x000fe200078ef803 */
[----:B------:R-:W-:-:S03]  /*24e0*/  ULEA UR5, UR22, UR19, 0x6 ;  /* 0x0000001316057291 */ /* 0x000fc6000f8e30ff */
[----:B------:R-:W-:Y:S02]  /*24f0*/  LOP3.LUT R0, R5, R2, RZ, 0xfc, !PT ;  /* 0x0000000205007212 */ /* 0x000fe400078efcff */
[----:B-----5:R-:W-:Y:S01]  /*2500*/  LDTM.16dp32bit_t0_t15.x64 R4, tmem[UR4] ;  /* 0x00000004000479ee */ /* 0x020fe20008b00000 */
[----:B------:R-:W3:Y:S01]  /*2510*/  LDTM.16dp32bit_t16_t31.x64 R4, tmem[UR4+0x40] ;  /* 0x00004004000479ee */ /* 0x000ee20008b20000 */
[----:B------:R-:W-:Y:S01]  /*2520*/  NOP ;  /* 0x0000000000007918 */ /* 0x000fe20000000000 */
[C---:B------:R-:W-:Y:S01]  /*2530*/  LOP3.LUT R2, R0.reuse, 0x10, RZ, 0x3c, !PT ;  /* 0x0000001000027812 */ /* 0x040fe200078e3cff */
[----:B------:R-:W-:Y:S01]  /*2540*/  ULEA UR4, UR22, UR8, 0xd ;  /* 0x0000000816047291 */ /* 0x000fe2000f8e68ff */
[----:B------:R-:W-:Y:S01]  /*2550*/  LOP3.LUT R3, R0, 0x20, RZ, 0x3c, !PT ;  /* 0x0000002000037812 */ /* 0x000fe200078e3cff */
[----:B---3--:R-:W-:Y:S01]  /*2560*/  VOTEU.ANY UP1, P0 ;  /* 0x0000000000ff7886 */ /* 0x008fe20000020100 */
[----:B------:R-:W-:Y:S01]  /*2570*/  VOTEU.ANY UP0, P0 ;  /* 0x0000000000ff7886 */ /* 0x000fe20000000100 */
[----:B------:R-:W-:-:S02]  /*2580*/  F2FP.BF16.F32.PACK_AB R4, R5, R4 ;  /* 0x000000040504723e */ /* 0x000fc400000010ff */
[----:B------:R-:W-:Y:S02]  /*2590*/  F2FP.BF16.F32.PACK_AB R5, R7, R6 ;  /* 0x000000060705723e */ /* 0x000fe400000010ff */
[----:B------:R-:W-:Y:S02]  /*25a0*/  F2FP.BF16.F32.PACK_AB R12, R13, R12 ;  /* 0x0000000c0d0c723e */ /* 0x000fe400000010ff */
[----:B------:R-:W-:Y:S02]  /*25b0*/  F2FP.BF16.F32.PACK_AB R6, R9, R8 ;  /* 0x000000080906723e */ /* 0x000fe400000010ff */
[----:B------:R-:W-:Y:S02]  /*25c0*/  F2FP.BF16.F32.PACK_AB R7, R11, R10 ;  /* 0x0000000a0b07723e */ /* 0x000fe400000010ff */
[----:B------:R-:W-:Y:S02]  /*25d0*/  F2FP.BF16.F32.PACK_AB R13, R15, R14 ;  /* 0x0000000e0f0d723e */ /* 0x000fe400000010ff */
[----:B------:R-:W-:Y:S01]  /*25e0*/  F2FP.BF16.F32.PACK_AB R20, R21, R20 ;  /* 0x000000141514723e */ /* 0x000fe200000010ff */
[----:B--2---:R2:W-:Y:S01]  /*25f0*/  STS.128 [R0+UR8], R4 ;  /* 0x0000000400007988 */ /* 0x0045e20008000c08 */
[----:B------:R-:W-:-:S02]  /*2600*/  F2FP.BF16.F32.PACK_AB R14, R17, R16 ;  /* 0x00000010110e723e */ /* 0x000fc400000010ff */
[----:B------:R-:W-:Y:S02]  /*2610*/  F2FP.BF16.F32.PACK_AB R15, R19, R18 ;  /* 0x00000012130f723e */ /* 0x000fe400000010ff */
[----:B------:R-:W-:Y:S02]  /*2620*/  F2FP.BF16.F32.PACK_AB R21, R23, R22 ;  /* 0x000000161715723e */ /* 0x000fe400000010ff */
[----:B------:R-:W-:Y:S01]  /*2630*/  F2FP.BF16.F32.PACK_AB R28, R29, R28 ;  /* 0x0000001c1d1c723e */ /* 0x000fe200000010ff */
[----:B------:R2:W-:Y:S01]  /*2640*/  STS.128 [R2+UR8], R12 ;  /* 0x0000000c02007988 */ /* 0x0005e20008000c08 */
[----:B------:R-:W-:Y:S02]  /*2650*/  F2FP.BF16.F32.PACK_AB R22, R25, R24 ;  /* 0x000000181916723e */ /* 0x000fe400000010ff */
[----:B------:R-:W-:Y:S02]  /*2660*/  F2FP.BF16.F32.PACK_AB R23, R27, R26 ;  /* 0x0000001a1b17723e */ /* 0x000fe400000010ff */
[----:B------:R-:W-:-:S02]  /*2670*/  F2FP.BF16.F32.PACK_AB R29, R31, R30 ;  /* 0x0000001e1f1d723e */ /* 0x000fc400000010ff */
[----:B------:R-:W-:Y:S01]  /*2680*/  F2FP.BF16.F32.PACK_AB R36, R37, R36 ;  /* 0x000000242524723e */ /* 0x000fe200000010ff */
[----:B------:R2:W-:Y:S01]  /*2690*/  STS.128 [R3+UR8], R20 ;  /* 0x0000001403007988 */ /* 0x0005e20008000c08 */
[----:B------:R-:W-:Y:S02]  /*26a0*/  F2FP.BF16.F32.PACK_AB R30, R33, R32 ;  /* 0x00000020211e723e */ /* 0x000fe400000010ff */
[----:B------:R-:W-:Y:S02]  /*26b0*/  F2FP.BF16.F32.PACK_AB R31, R35, R34 ;  /* 0x00000022231f723e */ /* 0x000fe400000010ff */
[----:B------:R-:W-:Y:S02]  /*26c0*/  F2FP.BF16.F32.PACK_AB R37, R39, R38 ;  /* 0x000000262725723e */ /* 0x000fe400000010ff */
[----:B------:R-:W-:Y:S02]  /*26d0*/  F2FP.BF16.F32.PACK_AB R44, R45, R44 ;  /* 0x0000002c2d2c723e */ /* 0x000fe400000010ff */
[----:B------:R-:W-:-:S02]  /*26e0*/  LOP3.LUT R8, R0, 0x30, RZ, 0x3c, !PT ;  /* 0x0000003000087812 */ /* 0x000fc400078e3cff */
[----:B------:R-:W-:Y:S02]  /*26f0*/  F2FP.BF16.F32.PACK_AB R38, R41, R40 ;  /* 0x000000282926723e */ /* 0x000fe400000010ff */
[----:B------:R-:W-:Y:S01]  /*2700*/  F2FP.BF16.F32.PACK_AB R39, R43, R42 ;  /* 0x0000002a2b27723e */ /* 0x000fe200000010ff */
[----:B------:R2:W-:Y:S01]  /*2710*/  STS.128 [R8+UR8], R28 ;  /* 0x0000001c08007988 */ /* 0x0005e20008000c08 */
[----:B------:R-:W-:Y:S02]  /*2720*/  F2FP.BF16.F32.PACK_AB R45, R47, R46 ;  /* 0x0000002e2f2d723e */ /* 0x000fe400000010ff */
[----:B------:R-:W-:Y:S02]  /*2730*/  F2FP.BF16.F32.PACK_AB R52, R53, R52 ;  /* 0x000000343534723e */ /* 0x000fe400000010ff */
[----:B------:R-:W-:Y:S02]  /*2740*/  LOP3.LUT R9, R0, 0x40, RZ, 0x3c, !PT ;  /* 0x0000004000097812 */ /* 0x000fe400078e3cff */
[----:B------:R-:W-:-:S02]  /*2750*/  F2FP.BF16.F32.PACK_AB R46, R49, R48 ;  /* 0x00000030312e723e */ /* 0x000fc400000010ff */
[----:B------:R-:W-:Y:S01]  /*2760*/  F2FP.BF16.F32.PACK_AB R47, R51, R50 ;  /* 0x00000032332f723e */ /* 0x000fe200000010ff */
[----:B------:R2:W-:Y:S01]  /*2770*/  STS.128 [R9+UR8], R36 ;  /* 0x0000002409007988 */ /* 0x0005e20008000c08 */
[----:B------:R-:W-:Y:S02]  /*2780*/  F2FP.BF16.F32.PACK_AB R53, R55, R54 ;  /* 0x000000363735723e */ /* 0x000fe400000010ff */
[----:B------:R-:W-:Y:S02]  /*2790*/  F2FP.BF16.F32.PACK_AB R60, R61, R60 ;  /* 0x0000003c3d3c723e */ /* 0x000fe400000010ff */
[----:B------:R-:W-:Y:S02]  /*27a0*/  LOP3.LUT R10, R0, 0x50, RZ, 0x3c, !PT ;  /* 0x00000050000a7812 */ /* 0x000fe400078e3cff */
[----:B------:R-:W-:Y:S02]  /*27b0*/  F2FP.BF16.F32.PACK_AB R54, R57, R56 ;  /* 0x000000383936723e */ /* 0x000fe400000010ff */
[----:B------:R-:W-:Y:S01]  /*27c0*/  F2FP.BF16.F32.PACK_AB R55, R59, R58 ;  /* 0x0000003a3b37723e */ /* 0x000fe200000010ff */
[----:B------:R2:W-:Y:S01]  /*27d0*/  STS.128 [R10+UR8], R44 ;  /* 0x0000002c0a007988 */ /* 0x0005e20008000c08 */
[----:B------:R-:W-:-:S02]  /*27e0*/  F2FP.BF16.F32.PACK_AB R61, R63, R62 ;  /* 0x0000003e3f3d723e */ /* 0x000fc400000010ff */
[C---:B------:R-:W-:Y:S02]  /*27f0*/  LOP3.LUT R11, R0.reuse, 0x60, RZ, 0x3c, !PT ;  /* 0x00000060000b7812 */ /* 0x040fe400078e3cff */
[----:B------:R-:W-:Y:S02]  /*2800*/  F2FP.BF16.F32.PACK_AB R62, R65, R64 ;  /* 0x00000040413e723e */ /* 0x000fe400000010ff */
[----:B------:R-:W-:Y:S01]  /*2810*/  F2FP.BF16.F32.PACK_AB R63, R67, R66 ;  /* 0x00000042433f723e */ /* 0x000fe200000010ff */
[----:B------:R2:W-:Y:S01]  /*2820*/  STS.128 [R11+UR8], R52 ;  /* 0x000000340b007988 */ /* 0x0005e20008000c08 */
[----:B------:R-:W-:-:S05]  /*2830*/  LOP3.LUT R16, R0, 0x70, RZ, 0x3c, !PT ;  /* 0x0000007000107812 */ /* 0x000fca00078e3cff */
[----:B------:R2:W-:Y:S01]  /*2840*/  STS.128 [R16+UR8], R60 ;  /* 0x0000003c10007988 */ /* 0x0005e20008000c08 */
[----:B------:R3:W-:Y:S06]  /*2850*/  MEMBAR.ALL.CTA ;  /* 0x0000000000007992 */ /* 0x0007ec0000008000 */
[----:B---3--:R-:W3:Y:S02]  /*2860*/  FENCE.VIEW.ASYNC.S ;  /* 0x00000000000073c6 */ /* 0x008ee40000000000 */
[----:B---3--:R-:W-:Y:S06]  /*2870*/  BAR.SYNC.DEFER_BLOCKING 0x0 ;  /* 0x0000000000007b1d */ /* 0x008fec0000010000 */
[----:B------:R2:W-:Y:S01]  /*2880*/  @UP1 UTMASTG.2D [UR4], [UR20] ;  /* 0x00000004140013b5 */ /* 0x0005e20008008000 */
[----:B------:R0:W-:Y:S01]  /*2890*/  UTMACMDFLUSH ;  /* 0x00000000000079b7 */ /* 0x0001e20000000000 */
[----:B------:R-:W-:-:S04]  /*28a0*/  DEPBAR.LE SB0, 0x0 ;  /* 0x000080000000791a */ /* 0x000fc80000000000 */
[----:B------:R-:W-:Y:S08]  /*28b0*/  BAR.SYNC.DEFER_BLOCKING 0x0 ;  /* 0x0000000000007b1d */ /* 0x000ff00000010000 */
[----:B------:R-:W-:Y:S06]  /*28c0*/  BAR.SYNC.DEFER_BLOCKING 0x0 ;  /* 0x0000000000007b1d */ /* 0x000fec0000010000 */
[----:B--2---:R-:W-:Y:S05]  /*28d0*/  @P2 BRA `(.L_x_67) ;  /* 0x0000000000a02947 */ /* 0x004fea0003800000 */
[----:B------:R-:W2:Y:S01]  /*28e0*/  S2UR UR5, SR_CgaCtaId ;  /* 0x00000000000579c3 */ /* 0x000ea20000008800 */
[----:B------:R-:W-:Y:S01]  /*28f0*/  NOP ;  /* 0x0000000000007918 */ /* 0x000fe20000000000 */
[----:B------:R-:W-:Y:S01]  /*2900*/  UMOV UR4, 0x50 ;  /* 0x0000005000047882 */ /* 0x000fe20000000000 */
[----:B------:R-:W-:Y:S02]  /*2910*/  IMAD.U32 R0, RZ, RZ, UR23 ;  /* 0x00000017ff007e24 */ /* 0x000fe4000f8e00ff */
[----:B------:R-:W-:Y:S02]  /*2920*/  IMAD.MOV.U32 R3, RZ, RZ, 0xf ;  /* 0x0000000fff037424 */ /* 0x000fe400078e00ff */
[----:B------:R-:W-:Y:S01]  /*2930*/  IMAD.MOV.U32 R7, RZ, RZ, 0x1 ;  /* 0x00000001ff077424 */ /* 0x000fe200078e00ff */
[----:B------:R-:W-:-:S04]  /*2940*/  LOP3.LUT R0, R0, 0xffff, RZ, 0xc0, !PT ;  /* 0x0000ffff00007812 */ /* 0x000fc800078ec0ff */
[----:B------:R-:W-:-:S05]  /*2950*/  SHF.R.U32.HI R0, RZ, 0x5, R0 ;  /* 0x00000005ff007819 */ /* 0x000fca0000011600 */
[----:B------:R-:W-:Y:S01]  /*2960*/  VIADD R2, R0, 0x10 ;  /* 0x0000001000027836 */ /* 0x000fe20000000000 */
[----:B------:R-:W-:Y:S01]  /*2970*/  SHF.L.U32 R0, R3, R0, RZ ;  /* 0x0000000003007219 */ /* 0x000fe200000006ff */
[----:B--2---:R-:W-:-:S03]  /*2980*/  ULEA UR6, UR5, UR4, 0x18 ;  /* 0x0000000405067291 */ /* 0x004fc6000f8ec0ff */
[----:B------:R-:W-:-:S04]  /*2990*/  SHF.L.U32 R3, R7, R2, RZ ;  /* 0x0000000207037219 */ /* 0x000fc800000006ff */
[----:B------:R-:W-:Y:S02]  /*29a0*/  LOP3.LUT R0, R3, R0, RZ, 0xfc, !PT ;  /* 0x0000000003007212 */ /* 0x000fe400078efcff */
[----:B------:R-:W2:Y:S02]  /*29b0*/  LDS R5, [UR6] ;  /* 0x00000006ff057984 */ /* 0x000ea40008000800 */
[C---:B------:R-:W-:Y:S02]  /*29c0*/  LOP3.LUT R2, R0.reuse, 0xffff, RZ, 0xc0, !PT ;  /* 0x0000ffff00027812 */ /* 0x040fe400078ec0ff */
[----:B--2---:R-:W-:-:S04]  /*29d0*/  LOP3.LUT R3, R0, 0xffff, R5, 0x80, !PT ;  /* 0x0000ffff00037812 */ /* 0x004fc800078e8005 */
[----:B------:R-:W-:-:S13]  /*29e0*/  ISETP.NE.AND P0, PT, R3, R2, PT ;  /* 0x000000020300720c */ /* 0x000fda0003f05270 */
[----:B------:R-:W-:Y:S05]  /*29f0*/  @P0 BRA `(.L_x_68) ;  /* 0x0000000000500947 */ /* 0x000fea0003800000 */
[----:B------:R-:W-:Y:S02]  /*2a00*/  SHF.R.U32.HI R5, RZ, 0x10, R5 ;  /* 0x00000010ff057819 */ /* 0x000fe40000011605 */
[----:B------:R-:W-:-:S04]  /*2a10*/  SHF.R.U32.HI R2, RZ, 0x10, R0 ;  /* 0x00000010ff027819 */ /* 0x000fc80000011600 */
[----:B------:R-:W-:-:S04]  /*2a20*/  LOP3.LUT R5, R5, R2, RZ, 0xc0, !PT ;  /* 0x0000000205057212 */ /* 0x000fc800078ec0ff */
[----:B------:R-:W-:-:S13]  /*2a30*/  ISETP.NE.AND P0, PT, R5, R2, PT ;  /* 0x000000020500720c */ /* 0x000fda0003f05270 */
[----:B------:R-:W-:Y:S05]  /*2a40*/  @P0 BRA `(.L_x_69) ;  /* 0x0000000000300947 */ /* 0x000fea0003800000 */
[----:B------:R-:W-:Y:S01]  /*2a50*/  R2UR UR4, R0 ;  /* 0x00000000000472ca */ /* 0x000fe200000e0000 */
[----:B------:R-:W-:Y:S01]  /*2a60*/  VOTEU.ANY UR5, UPT, PT ;  /* 0x0000000000057886 */ /* 0x000fe200038e0100 */
[----:B------:R-:W2:Y:S01]  /*2a70*/  S2R R0, SR_LANEID ;  /* 0x0000000000007919 */ /* 0x000ea20000000000 */
[----:B------:R-:W-:-:S10]  /*2a80*/  UFLO.U32 UR5, UR5 ;  /* 0x00000005000572bd */ /* 0x000fd400080e0000 */
[----:B------:R-:W-:-:S06]  /*2a90*/  ULOP3.LUT UR4, URZ, UR4, URZ, 0x33, !UPT ;  /* 0x00000004ff047292 */ /* 0x000fcc000f8e33ff */
[----:B------:R-:W-:-:S04]  /*2aa0*/  IMAD.U32 R2, RZ, RZ, UR4 ;  /* 0x00000004ff027e24 */ /* 0x000fc8000f8e00ff */
[----:B------:R-:W3:Y:S02]  /*2ab0*/  REDUX UR7, R2 ;  /* 0x00000000020773c4 */ /* 0x000ee40000000000 */
[----:B------:R4:W-:Y:S01]  /*2ac0*/  UTCATOMSWS.AND URZ, UR4 ;  /* 0x0000000400ff79e3 */ /* 0x0009e20008000000 */
[----:B--2---:R-:W-:Y:S01]  /*2ad0*/  ISETP.EQ.U32.AND P0, PT, R0, UR5, PT ;  /* 0x0000000500007c0c */ /* 0x004fe2000bf02070 */
[----:B---3--:R-:W-:-:S12]  /*2ae0*/  IMAD.U32 R0, RZ, RZ, UR7 ;  /* 0x00000007ff007e24 */ /* 0x008fd8000f8e00ff */
[----:B------:R4:W-:Y:S01]  /*2af0*/  @P0 ATOMS.AND RZ, [UR6], R0 ;  /* 0x00000000ffff098c */ /* 0x0009e2000a800006 */
[----:B------:R-:W-:Y:S05]  /*2b00*/  BRA `(.L_x_67) ;  /* 0x0000000000147947 */ /* 0x000fea0003800000 */
.L_x_69:
[----:B------:R-:W-:-:S07]  /*2b10*/  MOV R2, 0x2b30 ;  /* 0x00002b3000027802 */ /* 0x000fce0000000f00 */
[----:B-1----:R-:W-:Y:S05]  /*2b20*/  CALL.REL.NOINC `($__internal_0_$__cuda_sm10x_tcgen05_guardrail_trap_col_being_dealloced_not_returned_by_alloc) ;  /* 0x0000000000447944 */ /* 0x002fea0003c00000 */
[----:B------:R-:W-:Y:S05]  /*2b30*/  BRA `(.L_x_67) ;  /* 0x0000000000087947 */ /* 0x000fea0003800000 */
.L_x_68:
[----:B------:R-:W-:-:S07]  /*2b40*/  MOV R2, 0x2b60 ;  /* 0x00002b6000027802 */ /* 0x000fce0000000f00 */
[----:B-1----:R-:W-:Y:S05]  /*2b50*/  CALL.REL.NOINC `($__internal_2_$__cuda_sm10x_tcgen05_guardrail_trap_unallocated_columns_being_dealloced) ;  /* 0x0000000000507944 */ /* 0x002fea0003c00000 */
.L_x_67:
[----:B------:R-:W-:Y:S01]  /*2b60*/  NOP ;  /* 0x0000000000007918 */ /* 0x000fe20000000000 */
[----:B----4-:R-:W-:Y:S05]  /*2b70*/  EXIT ;  /* 0x000000000000794d */ /* 0x010fea0003800000 */
.L_x_56:
[----:B------:R-:W2:Y:S02]  /*2b80*/  SYNCS.PHASECHK.TRANS64.TRYWAIT P0, [UR8+0xc000], RZ ;  /* 0x00c000ffff0075a7 */ /* 0x000ea40008001108 */
[----:B--2---:R-:W-:Y:S05]  /*2b90*/  @!P0 BRA `(.L_x_56) ;  /* 0xfffffffc00f88947 */ /* 0x004fea000383ffff */
[----:B------:R-:W-:Y:S05]  /*2ba0*/  BRA `(.L_x_70) ;  /* 0xffffffec00d87947 */ /* 0x000fea000383ffff */
.L_x_58:
[----:B------:R-:W2:Y:S02]  /*2bb0*/  SYNCS.PHASECHK.TRANS64.TRYWAIT P1, [UR8+0xc010], RZ ;  /* 0x00c010ffff0075a7 */ /* 0x000ea40008021108 */
[----:B--2---:R-:W-:Y:S05]  /*2bc0*/  @!P1 BRA `(.L_x_58) ;  /* 0xfffffffc00f89947 */ /* 0x004fea000383ffff */
[----:B------:R-:W-:Y:S05]  /*2bd0*/  BRA `(.L_x_71) ;  /* 0xfffffff000747947 */ /* 0x000fea000383ffff */
.L_x_59:
[----:B------:R-:W3:Y:S02]  /*2be0*/  SYNCS.PHASECHK.TRANS64.TRYWAIT P0, [UR28+0xc000], R2 ;  /* 0x00c00002ff0075a7 */ /* 0x000ee4000800111c */
[----:B---3--:R-:W-:Y:S05]  /*2bf0*/  @!P0 BRA `(.L_x_59) ;  /* 0xfffffffc00f88947 */ /* 0x008fea000383ffff */
[----:B------:R-:W-:Y:S05]  /*2c00*/  BRA `(.L_x_72) ;  /* 0xfffffff000f47947 */ /* 0x000fea000383ffff */
.L_x_61:
[----:B------:R-:W3:Y:S02]  /*2c10*/  SYNCS.PHASECHK.TRANS64.TRYWAIT P0, [UR28+0xc010], R2 ;  /* 0x00c01002ff0075a7 */ /* 0x000ee4000800111c */
[----:B---3--:R-:W-:Y:S05]  /*2c20*/  @!P0 BRA `(.L_x_61) ;  /* 0xfffffffc00f88947 */ /* 0x008fea000383ffff */
[----:B------:R-:W-:Y:S05]  /*2c30*/  BRA `(.L_x_73) ;  /* 0xfffffff4009c7947 */ /* 0x000fea000383ffff */
        .weak           $__internal_0_$__cuda_sm10x_tcgen05_guardrail_trap_col_being_dealloced_not_returned_by_alloc
        .type           $__internal_0_$__cuda_sm10x_tcgen05_guardrail_trap_col_being_dealloced_not_returned_by_alloc,@function
        .size           $__internal_0_$__cuda_sm10x_tcgen05_guardrail_trap_col_being_dealloced_not_returned_by_alloc,($__internal_1_$__cuda_sm10x_tcgen05_guardrail_trap_phase_invalid_during_alloc - $__internal_0_$__cuda_sm10x_tcgen05_guardrail_trap_col_being_dealloced_not_returned_by_alloc)
$__internal_0_$__cuda_sm10x_tcgen05_guardrail_trap_col_being_dealloced_not_returned_by_alloc:
[----:B------:R-:W-:Y:S05]  /*2c40*/  BPT.TRAP 0x1 ;  /* 0x000000040000795c */ /* 0x000fea0000300000 */
[----:B------:R-:W-:-:S04]  /*2c50*/  IMAD.MOV.U32 R3, RZ, RZ, 0x0 ;  /* 0x00000000ff037424 */ /* 0x000fc800078e00ff */
[----:B------:R-:W-:Y:S05]  /*2c60*/  RET.REL.NODEC R2 `(gluon_tcgen05) ;  /* 0xffffffd002e47950 */ /* 0x000fea0003c3ffff */
        .weak           $__internal_1_$__cuda_sm10x_tcgen05_guardrail_trap_phase_invalid_during_alloc
        .type           $__internal_1_$__cuda_sm10x_tcgen05_guardrail_trap_phase_invalid_during_alloc,@function
        .size           $__internal_1_$__cuda_sm10x_tcgen05_guardrail_trap_phase_invalid_during_alloc,($__internal_2_$__cuda_sm10x_tcgen05_guardrail_trap_unallocated_columns_being_dealloced - $__internal_1_$__cuda_sm10x_tcgen05_guardrail_trap_phase_invalid_during_alloc)
$__internal_1_$__cuda_sm10x_tcgen05_guardrail_trap_phase_invalid_during_alloc:
[----:B------:R-:W-:Y:S05]  /*2c70*/  BPT.TRAP 0x1 ;  /* 0x000000040000795c */ /* 0x000fea0000300000 */
[----:B------:R-:W-:-:S04]  /*2c80*/  IMAD.MOV.U32 R3, RZ, RZ, 0x0 ;  /* 0x00000000ff037424 */ /* 0x000fc800078e00ff */
[----:B------:R-:W-:Y:S05]  /*2c90*/  RET.REL.NODEC R2 `(gluon_tcgen05) ;  /* 0xffffffd002d87950 */ /* 0x000fea0003c3ffff */
        .weak           $__internal_2_$__cuda_sm10x_tcgen05_guardrail_trap_unallocated_columns_being_dealloced
        .type           $__internal_2_$__cuda_sm10x_tcgen05_guardrail_trap_unallocated_columns_being_dealloced,@function
        .size           $__internal_2_$__cuda_sm10x_tcgen05_guardrail_trap_unallocated_columns_being_dealloced,(.L_x_77 - $__internal_2_$__cuda_sm10x_tcgen05_guardrail_trap_unallocated_columns_being_dealloced)
$__internal_2_$__cuda_sm10x_tcgen05_guardrail_trap_unallocated_columns_being_dealloced:
[----:B------:R-:W-:Y:S05]  /*2ca0*/  BPT.TRAP 0x1 ;  /* 0x000000040000795c */ /* 0x000fea0000300000 */
[----:B------:R-:W-:-:S04]  /*2cb0*/  IMAD.MOV.U32 R3, RZ, RZ, 0x0 ;  /* 0x00000000ff037424 */ /* 0x000fc800078e00ff */
[----:B------:R-:W-:Y:S05]  /*2cc0*/  RET.REL.NODEC R2 `(gluon_tcgen05) ;  /* 0xffffffd002cc7950 */ /* 0x000fea0003c3ffff */
.L_x_74:
[----:B------:R-:W-:-:S00]  /*2cd0*/  BRA `(.L_x_74) ;  /* 0xfffffffc00fc7947 */ /* 0x000fc0000383ffff */
[----:B------:R-:W-:-:S00]  /*2ce0*/  NOP ;  /* 0x0000000000007918 */ /* 0x000fc00000000000 */
        /* <DEDUP_REMOVED lines=9> */
.L_x_77:


//--------------------- .nv.shared.gluon_tcgen05  --------------------------
	.section	.nv.shared.gluon_tcgen05,"aw",@nobits
	.sectionflags	@""
	.align	16
	.zero		1024


//--------------------- .nv.shared.reserved.0     --------------------------
	.section	.nv.shared.reserved.0,"aw",@nobits
	.align	8
	.weak		__nv_reservedSMEM_offset_0_alias
	.size		__nv_reservedSMEM_offset_0_alias, 0, 64
	.other		__nv_reservedSMEM_offset_0_alias,@"STO_CUDA_RESERVED_SHARED STV_DEFAULT"
__nv_reservedSMEM_offset_0_alias:
	.zero		0
.nv.shared.reserved.0:
	.zero		64
	.weak		__nv_reservedSMEM_allocation_phase
	.type		__nv_reservedSMEM_allocation_phase,@object
	.size		__nv_reservedSMEM_allocation_phase,(.L_0 - __nv_reservedSMEM_allocation_phase)
__nv_reservedSMEM_allocation_phase:
	.zero		1
.L_0:
	.zero		7
	.weak		__nv_reservedSMEM_devtool_atexit_pc
	.type		__nv_reservedSMEM_devtool_atexit_pc,@object
	.size		__nv_reservedSMEM_devtool_atexit_pc,(__nv_reservedSMEM_allocation_mask - __nv_reservedSMEM_devtool_atexit_pc)
__nv_reservedSMEM_devtool_atexit_pc:
	.zero		8
	.weak		__nv_reservedSMEM_allocation_mask
	.type		__nv_reservedSMEM_allocation_mask,@object
	.size		__nv_reservedSMEM_allocation_mask,(.L_2 - __nv_reservedSMEM_allocation_mask)
__nv_reservedSMEM_allocation_mask:
	.zero		4
.L_2:


//--------------------- .nv.constant0.gluon_tcgen05 --------------------------
	.section	.nv.constant0.gluon_tcgen05,"a",@progbits
	.sectionflags	@""
	.align	4
.nv.constant0.gluon_tcgen05:
	.zero		976


//--------------------- SYMBOLS --------------------------

	.type		.nv.reservedSmem.offset0,@object
	.size		.nv.reservedSmem.offset0,0x4
	.type		.nv.reservedSmem.cap,@object
	.size		.nv.reservedSmem.cap,0x4
